//
// Generated by NVIDIA NVVM Compiler
//
// Compiler Build ID: CL-36424714
// Cuda compilation tools, release 13.0, V13.0.88
// Based on NVVM 20.0.0
//

.version 9.0
.target sm_100
.address_size 64

	// .globl	_Z21compute_column_hashesPhPjiii

.visible .entry _Z21compute_column_hashesPhPjiii(
	.param .u64 .ptr .align 1 _Z21compute_column_hashesPhPjiii_param_0,
	.param .u64 .ptr .align 1 _Z21compute_column_hashesPhPjiii_param_1,
	.param .u32 _Z21compute_column_hashesPhPjiii_param_2,
	.param .u32 _Z21compute_column_hashesPhPjiii_param_3,
	.param .u32 _Z21compute_column_hashesPhPjiii_param_4
)
{
	.reg .pred 	%p<35>;
	.reg .b16 	%rs<21>;
	.reg .b32 	%r<341>;
	.reg .b64 	%rd<143>;

	ld.param.u64 	%rd5, [_Z21compute_column_hashesPhPjiii_param_0];
	ld.param.u64 	%rd6, [_Z21compute_column_hashesPhPjiii_param_1];
	ld.param.u32 	%r125, [_Z21compute_column_hashesPhPjiii_param_2];
	ld.param.u32 	%r126, [_Z21compute_column_hashesPhPjiii_param_3];
	ld.param.u32 	%r127, [_Z21compute_column_hashesPhPjiii_param_4];
	cvta.to.global.u64 	%rd1, %rd5;
	cvta.to.global.u64 	%rd2, %rd6;
	mov.u32 	%r128, %ctaid.x;
	mov.u32 	%r129, %ntid.x;
	mov.u32 	%r130, %tid.x;
	mad.lo.s32 	%r1, %r128, %r129, %r130;
	setp.ge.s32 	%p1, %r1, %r125;
	@%p1 bra 	$L__BB0_29;
	setp.ne.s32 	%p2, %r127, 0;
	@%p2 bra 	$L__BB0_16;
	cvt.s64.s32 	%rd3, %r1;
	setp.lt.s32 	%p26, %r126, 1;
	mov.b32 	%r320, 0;
	@%p26 bra 	$L__BB0_15;
	and.b32  	%r2, %r126, 15;
	setp.lt.u32 	%p27, %r126, 16;
	mov.b32 	%r312, 0;
	mov.u32 	%r320, %r312;
	@%p27 bra 	$L__BB0_6;
	and.b32  	%r312, %r126, 2147483632;
	neg.s32 	%r306, %r312;
	shl.b32 	%r304, %r125, 1;
	mul.lo.s32 	%r303, %r125, 3;
	shl.b32 	%r302, %r125, 2;
	mul.lo.s32 	%r301, %r125, 5;
	mul.lo.s32 	%r300, %r125, 6;
	mul.lo.s32 	%r299, %r125, 7;
	shl.b32 	%r298, %r125, 3;
	mul.lo.s32 	%r297, %r125, 9;
	mul.lo.s32 	%r296, %r125, 10;
	mul.lo.s32 	%r295, %r125, 11;
	mul.lo.s32 	%r294, %r125, 12;
	mul.lo.s32 	%r293, %r125, 13;
	mul.lo.s32 	%r292, %r125, 14;
	mul.lo.s32 	%r291, %r125, 15;
	mov.b32 	%r290, 0;
	mov.u32 	%r305, %r125;
	mov.u32 	%r320, %r290;
$L__BB0_5:
	.pragma "nounroll";
	cvt.s64.s32 	%rd54, %r290;
	add.s64 	%rd55, %rd54, %rd3;
	add.s64 	%rd56, %rd1, %rd55;
	ld.global.u8 	%r221, [%rd56];
	add.s32 	%r222, %r320, %r221;
	cvt.s64.s32 	%rd57, %r305;
	add.s64 	%rd58, %rd57, %rd3;
	add.s64 	%rd59, %rd1, %rd58;
	ld.global.u8 	%r223, [%rd59];
	add.s32 	%r224, %r222, %r223;
	cvt.s64.s32 	%rd60, %r304;
	add.s64 	%rd61, %rd60, %rd3;
	add.s64 	%rd62, %rd1, %rd61;
	ld.global.u8 	%r225, [%rd62];
	add.s32 	%r226, %r224, %r225;
	cvt.s64.s32 	%rd63, %r303;
	add.s64 	%rd64, %rd63, %rd3;
	add.s64 	%rd65, %rd1, %rd64;
	ld.global.u8 	%r227, [%rd65];
	add.s32 	%r228, %r226, %r227;
	cvt.s64.s32 	%rd66, %r302;
	add.s64 	%rd67, %rd66, %rd3;
	add.s64 	%rd68, %rd1, %rd67;
	ld.global.u8 	%r229, [%rd68];
	add.s32 	%r230, %r228, %r229;
	cvt.s64.s32 	%rd69, %r301;
	add.s64 	%rd70, %rd69, %rd3;
	add.s64 	%rd71, %rd1, %rd70;
	ld.global.u8 	%r231, [%rd71];
	add.s32 	%r232, %r230, %r231;
	cvt.s64.s32 	%rd72, %r300;
	add.s64 	%rd73, %rd72, %rd3;
	add.s64 	%rd74, %rd1, %rd73;
	ld.global.u8 	%r233, [%rd74];
	add.s32 	%r234, %r232, %r233;
	cvt.s64.s32 	%rd75, %r299;
	add.s64 	%rd76, %rd75, %rd3;
	add.s64 	%rd77, %rd1, %rd76;
	ld.global.u8 	%r235, [%rd77];
	add.s32 	%r236, %r234, %r235;
	cvt.s64.s32 	%rd78, %r298;
	add.s64 	%rd79, %rd78, %rd3;
	add.s64 	%rd80, %rd1, %rd79;
	ld.global.u8 	%r237, [%rd80];
	add.s32 	%r238, %r236, %r237;
	cvt.s64.s32 	%rd81, %r297;
	add.s64 	%rd82, %rd81, %rd3;
	add.s64 	%rd83, %rd1, %rd82;
	ld.global.u8 	%r239, [%rd83];
	add.s32 	%r240, %r238, %r239;
	cvt.s64.s32 	%rd84, %r296;
	add.s64 	%rd85, %rd84, %rd3;
	add.s64 	%rd86, %rd1, %rd85;
	ld.global.u8 	%r241, [%rd86];
	add.s32 	%r242, %r240, %r241;
	cvt.s64.s32 	%rd87, %r295;
	add.s64 	%rd88, %rd87, %rd3;
	add.s64 	%rd89, %rd1, %rd88;
	ld.global.u8 	%r243, [%rd89];
	add.s32 	%r244, %r242, %r243;
	cvt.s64.s32 	%rd90, %r294;
	add.s64 	%rd91, %rd90, %rd3;
	add.s64 	%rd92, %rd1, %rd91;
	ld.global.u8 	%r245, [%rd92];
	add.s32 	%r246, %r244, %r245;
	cvt.s64.s32 	%rd93, %r293;
	add.s64 	%rd94, %rd93, %rd3;
	add.s64 	%rd95, %rd1, %rd94;
	ld.global.u8 	%r247, [%rd95];
	add.s32 	%r248, %r246, %r247;
	cvt.s64.s32 	%rd96, %r292;
	add.s64 	%rd97, %rd96, %rd3;
	add.s64 	%rd98, %rd1, %rd97;
	ld.global.u8 	%r249, [%rd98];
	add.s32 	%r250, %r248, %r249;
	cvt.s64.s32 	%rd99, %r291;
	add.s64 	%rd100, %rd99, %rd3;
	add.s64 	%rd101, %rd1, %rd100;
	ld.global.u8 	%r251, [%rd101];
	add.s32 	%r320, %r250, %r251;
	add.s32 	%r306, %r306, 16;
	shl.b32 	%r252, %r125, 4;
	add.s32 	%r305, %r305, %r252;
	add.s32 	%r304, %r304, %r252;
	add.s32 	%r303, %r303, %r252;
	add.s32 	%r302, %r302, %r252;
	add.s32 	%r301, %r301, %r252;
	add.s32 	%r300, %r300, %r252;
	add.s32 	%r299, %r299, %r252;
	add.s32 	%r298, %r298, %r252;
	add.s32 	%r297, %r297, %r252;
	add.s32 	%r296, %r296, %r252;
	add.s32 	%r295, %r295, %r252;
	add.s32 	%r294, %r294, %r252;
	add.s32 	%r293, %r293, %r252;
	add.s32 	%r292, %r292, %r252;
	add.s32 	%r291, %r291, %r252;
	add.s32 	%r290, %r290, %r252;
	setp.ne.s32 	%p28, %r306, 0;
	@%p28 bra 	$L__BB0_5;
$L__BB0_6:
	setp.eq.s32 	%p29, %r2, 0;
	@%p29 bra 	$L__BB0_15;
	and.b32  	%r58, %r126, 7;
	setp.lt.u32 	%p30, %r2, 8;
	@%p30 bra 	$L__BB0_9;
	mul.lo.s32 	%r254, %r312, %r125;
	cvt.s64.s32 	%rd102, %r254;
	add.s64 	%rd103, %rd102, %rd3;
	add.s64 	%rd104, %rd1, %rd103;
	ld.global.u8 	%r255, [%rd104];
	add.s32 	%r256, %r320, %r255;
	add.s32 	%r257, %r254, %r125;
	cvt.s64.s32 	%rd105, %r257;
	add.s64 	%rd106, %rd105, %rd3;
	add.s64 	%rd107, %rd1, %rd106;
	ld.global.u8 	%r258, [%rd107];
	add.s32 	%r259, %r256, %r258;
	add.s32 	%r260, %r257, %r125;
	cvt.s64.s32 	%rd108, %r260;
	add.s64 	%rd109, %rd108, %rd3;
	add.s64 	%rd110, %rd1, %rd109;
	ld.global.u8 	%r261, [%rd110];
	add.s32 	%r262, %r259, %r261;
	add.s32 	%r263, %r260, %r125;
	cvt.s64.s32 	%rd111, %r263;
	add.s64 	%rd112, %rd111, %rd3;
	add.s64 	%rd113, %rd1, %rd112;
	ld.global.u8 	%r264, [%rd113];
	add.s32 	%r265, %r262, %r264;
	add.s32 	%r266, %r263, %r125;
	cvt.s64.s32 	%rd114, %r266;
	add.s64 	%rd115, %rd114, %rd3;
	add.s64 	%rd116, %rd1, %rd115;
	ld.global.u8 	%r267, [%rd116];
	add.s32 	%r268, %r265, %r267;
	add.s32 	%r269, %r266, %r125;
	cvt.s64.s32 	%rd117, %r269;
	add.s64 	%rd118, %rd117, %rd3;
	add.s64 	%rd119, %rd1, %rd118;
	ld.global.u8 	%r270, [%rd119];
	add.s32 	%r271, %r268, %r270;
	add.s32 	%r272, %r269, %r125;
	cvt.s64.s32 	%rd120, %r272;
	add.s64 	%rd121, %rd120, %rd3;
	add.s64 	%rd122, %rd1, %rd121;
	ld.global.u8 	%r273, [%rd122];
	add.s32 	%r274, %r271, %r273;
	add.s32 	%r275, %r272, %r125;
	cvt.s64.s32 	%rd123, %r275;
	add.s64 	%rd124, %rd123, %rd3;
	add.s64 	%rd125, %rd1, %rd124;
	ld.global.u8 	%r276, [%rd125];
	add.s32 	%r320, %r274, %r276;
	add.s32 	%r312, %r312, 8;
$L__BB0_9:
	setp.eq.s32 	%p31, %r58, 0;
	@%p31 bra 	$L__BB0_15;
	and.b32  	%r64, %r126, 3;
	setp.lt.u32 	%p32, %r58, 4;
	@%p32 bra 	$L__BB0_12;
	mul.lo.s32 	%r278, %r312, %r125;
	cvt.s64.s32 	%rd126, %r278;
	add.s64 	%rd127, %rd126, %rd3;
	add.s64 	%rd128, %rd1, %rd127;
	ld.global.u8 	%r279, [%rd128];
	add.s32 	%r280, %r320, %r279;
	add.s32 	%r281, %r278, %r125;
	cvt.s64.s32 	%rd129, %r281;
	add.s64 	%rd130, %rd129, %rd3;
	add.s64 	%rd131, %rd1, %rd130;
	ld.global.u8 	%r282, [%rd131];
	add.s32 	%r283, %r280, %r282;
	add.s32 	%r284, %r281, %r125;
	cvt.s64.s32 	%rd132, %r284;
	add.s64 	%rd133, %rd132, %rd3;
	add.s64 	%rd134, %rd1, %rd133;
	ld.global.u8 	%r285, [%rd134];
	add.s32 	%r286, %r283, %r285;
	add.s32 	%r287, %r284, %r125;
	cvt.s64.s32 	%rd135, %r287;
	add.s64 	%rd136, %rd135, %rd3;
	add.s64 	%rd137, %rd1, %rd136;
	ld.global.u8 	%r288, [%rd137];
	add.s32 	%r320, %r286, %r288;
	add.s32 	%r312, %r312, 4;
$L__BB0_12:
	setp.eq.s32 	%p33, %r64, 0;
	@%p33 bra 	$L__BB0_15;
	mul.lo.s32 	%r318, %r312, %r125;
	neg.s32 	%r317, %r64;
$L__BB0_14:
	.pragma "nounroll";
	cvt.s64.s32 	%rd138, %r318;
	add.s64 	%rd139, %rd138, %rd3;
	add.s64 	%rd140, %rd1, %rd139;
	ld.global.u8 	%r289, [%rd140];
	add.s32 	%r320, %r320, %r289;
	add.s32 	%r318, %r318, %r125;
	add.s32 	%r317, %r317, 1;
	setp.ne.s32 	%p34, %r317, 0;
	@%p34 bra 	$L__BB0_14;
$L__BB0_15:
	shl.b64 	%rd141, %rd3, 2;
	add.s64 	%rd142, %rd2, %rd141;
	st.global.u32 	[%rd142], %r320;
	bra.uni 	$L__BB0_29;
$L__BB0_16:
	cvt.s64.s32 	%rd4, %r1;
	setp.lt.s32 	%p3, %r126, 1;
	mov.b32 	%r340, 0;
	@%p3 bra 	$L__BB0_28;
	and.b32  	%r79, %r126, 7;
	setp.lt.u32 	%p4, %r126, 8;
	mov.b32 	%r335, 0;
	mov.u32 	%r340, %r335;
	@%p4 bra 	$L__BB0_20;
	and.b32  	%r335, %r126, 2147483640;
	neg.s32 	%r329, %r335;
	shl.b32 	%r82, %r125, 3;
	shl.b32 	%r327, %r125, 1;
	mul.lo.s32 	%r326, %r125, 3;
	shl.b32 	%r325, %r125, 2;
	mul.lo.s32 	%r324, %r125, 5;
	mul.lo.s32 	%r323, %r125, 6;
	mul.lo.s32 	%r322, %r125, 7;
	mov.b32 	%r321, 0;
	mov.u32 	%r328, %r125;
	mov.u32 	%r340, %r321;
$L__BB0_19:
	.pragma "nounroll";
	cvt.s64.s32 	%rd7, %r321;
	add.s64 	%rd8, %rd7, %rd4;
	add.s64 	%rd9, %rd1, %rd8;
	ld.global.u8 	%r135, [%rd9];
	add.s32 	%r136, %r340, %r135;
	mul.hi.u32 	%r137, %r136, -2146992015;
	shr.u32 	%r138, %r137, 15;
	mul.lo.s32 	%r139, %r138, 65521;
	sub.s32 	%r140, %r136, %r139;
	cvt.s64.s32 	%rd10, %r328;
	add.s64 	%rd11, %rd10, %rd4;
	add.s64 	%rd12, %rd1, %rd11;
	ld.global.u8 	%r141, [%rd12];
	add.s32 	%r142, %r140, %r141;
	add.s32 	%r144, %r142, -65521;
	setp.lt.u32 	%p5, %r142, 65521;
	selp.b32 	%r145, %r142, %r144, %p5;
	cvt.s64.s32 	%rd13, %r327;
	add.s64 	%rd14, %rd13, %rd4;
	add.s64 	%rd15, %rd1, %rd14;
	ld.global.u8 	%rs1, [%rd15];
	cvt.u32.u16 	%r146, %rs1;
	and.b32  	%r147, %r146, 255;
	add.s32 	%r148, %r145, %r147;
	add.s32 	%r149, %r148, -65521;
	setp.lt.u32 	%p6, %r148, 65521;
	selp.b32 	%r150, %r148, %r149, %p6;
	cvt.s64.s32 	%rd16, %r326;
	add.s64 	%rd17, %rd16, %rd4;
	add.s64 	%rd18, %rd1, %rd17;
	ld.global.u8 	%rs3, [%rd18];
	cvt.u32.u16 	%r151, %rs3;
	and.b32  	%r152, %r151, 255;
	add.s32 	%r153, %r150, %r152;
	add.s32 	%r154, %r153, -65521;
	setp.lt.u32 	%p7, %r153, 65521;
	selp.b32 	%r155, %r153, %r154, %p7;
	cvt.s64.s32 	%rd19, %r325;
	add.s64 	%rd20, %rd19, %rd4;
	add.s64 	%rd21, %rd1, %rd20;
	ld.global.u8 	%r156, [%rd21];
	add.s32 	%r157, %r155, %r156;
	add.s32 	%r159, %r157, -65521;
	setp.lt.u32 	%p8, %r157, 65521;
	selp.b32 	%r160, %r157, %r159, %p8;
	cvt.s64.s32 	%rd22, %r324;
	add.s64 	%rd23, %rd22, %rd4;
	add.s64 	%rd24, %rd1, %rd23;
	ld.global.u8 	%rs5, [%rd24];
	cvt.u32.u16 	%r161, %rs5;
	and.b32  	%r162, %r161, 255;
	add.s32 	%r163, %r160, %r162;
	add.s32 	%r164, %r163, -65521;
	setp.lt.u32 	%p9, %r163, 65521;
	selp.b32 	%r165, %r163, %r164, %p9;
	cvt.s64.s32 	%rd25, %r323;
	add.s64 	%rd26, %rd25, %rd4;
	add.s64 	%rd27, %rd1, %rd26;
	ld.global.u8 	%rs7, [%rd27];
	cvt.u32.u16 	%r166, %rs7;
	and.b32  	%r167, %r166, 255;
	add.s32 	%r168, %r165, %r167;
	add.s32 	%r169, %r168, -65521;
	setp.lt.u32 	%p10, %r168, 65521;
	selp.b32 	%r170, %r168, %r169, %p10;
	cvt.s64.s32 	%rd28, %r322;
	add.s64 	%rd29, %rd28, %rd4;
	add.s64 	%rd30, %rd1, %rd29;
	ld.global.u8 	%r171, [%rd30];
	add.s32 	%r172, %r170, %r171;
	add.s32 	%r174, %r172, -65521;
	setp.lt.u32 	%p11, %r172, 65521;
	selp.b32 	%r340, %r172, %r174, %p11;
	add.s32 	%r329, %r329, 8;
	add.s32 	%r328, %r328, %r82;
	add.s32 	%r327, %r327, %r82;
	add.s32 	%r326, %r326, %r82;
	add.s32 	%r325, %r325, %r82;
	add.s32 	%r324, %r324, %r82;
	add.s32 	%r323, %r323, %r82;
	add.s32 	%r322, %r322, %r82;
	add.s32 	%r321, %r321, %r82;
	setp.ne.s32 	%p12, %r329, 0;
	@%p12 bra 	$L__BB0_19;
$L__BB0_20:
	setp.eq.s32 	%p13, %r79, 0;
	@%p13 bra 	$L__BB0_28;
	and.b32  	%r112, %r126, 3;
	setp.lt.u32 	%p14, %r79, 4;
	@%p14 bra 	$L__BB0_23;
	mul.lo.s32 	%r176, %r335, %r125;
	cvt.s64.s32 	%rd31, %r176;
	add.s64 	%rd32, %rd31, %rd4;
	add.s64 	%rd33, %rd1, %rd32;
	ld.global.u8 	%rs9, [%rd33];
	cvt.u32.u16 	%r177, %rs9;
	and.b32  	%r178, %r177, 255;
	add.s32 	%r179, %r340, %r178;
	add.s32 	%r180, %r179, -65521;
	setp.lt.u32 	%p15, %r179, 65521;
	selp.b32 	%r181, %r179, %r180, %p15;
	add.s32 	%r182, %r176, %r125;
	cvt.s64.s32 	%rd34, %r182;
	add.s64 	%rd35, %rd34, %rd4;
	add.s64 	%rd36, %rd1, %rd35;
	ld.global.u8 	%r183, [%rd36];
	add.s32 	%r184, %r181, %r183;
	add.s32 	%r186, %r184, -65521;
	setp.lt.u32 	%p16, %r184, 65521;
	selp.b32 	%r187, %r184, %r186, %p16;
	add.s32 	%r188, %r182, %r125;
	cvt.s64.s32 	%rd37, %r188;
	add.s64 	%rd38, %rd37, %rd4;
	add.s64 	%rd39, %rd1, %rd38;
	ld.global.u8 	%rs11, [%rd39];
	cvt.u32.u16 	%r189, %rs11;
	and.b32  	%r190, %r189, 255;
	add.s32 	%r191, %r187, %r190;
	add.s32 	%r192, %r191, -65521;
	setp.lt.u32 	%p17, %r191, 65521;
	selp.b32 	%r193, %r191, %r192, %p17;
	add.s32 	%r194, %r188, %r125;
	cvt.s64.s32 	%rd40, %r194;
	add.s64 	%rd41, %rd40, %rd4;
	add.s64 	%rd42, %rd1, %rd41;
	ld.global.u8 	%rs13, [%rd42];
	cvt.u32.u16 	%r195, %rs13;
	and.b32  	%r196, %r195, 255;
	add.s32 	%r197, %r193, %r196;
	add.s32 	%r198, %r197, -65521;
	setp.lt.u32 	%p18, %r197, 65521;
	selp.b32 	%r340, %r197, %r198, %p18;
	add.s32 	%r335, %r335, 4;
$L__BB0_23:
	setp.eq.s32 	%p19, %r112, 0;
	@%p19 bra 	$L__BB0_28;
	setp.eq.s32 	%p20, %r112, 1;
	@%p20 bra 	$L__BB0_26;
	mul.lo.s32 	%r200, %r335, %r125;
	cvt.s64.s32 	%rd43, %r200;
	add.s64 	%rd44, %rd43, %rd4;
	add.s64 	%rd45, %rd1, %rd44;
	ld.global.u8 	%rs15, [%rd45];
	cvt.u32.u16 	%r201, %rs15;
	and.b32  	%r202, %r201, 255;
	add.s32 	%r203, %r340, %r202;
	add.s32 	%r204, %r203, -65521;
	setp.lt.u32 	%p21, %r203, 65521;
	selp.b32 	%r205, %r203, %r204, %p21;
	add.s32 	%r206, %r200, %r125;
	cvt.s64.s32 	%rd46, %r206;
	add.s64 	%rd47, %rd46, %rd4;
	add.s64 	%rd48, %rd1, %rd47;
	ld.global.u8 	%rs17, [%rd48];
	cvt.u32.u16 	%r207, %rs17;
	and.b32  	%r208, %r207, 255;
	add.s32 	%r209, %r205, %r208;
	add.s32 	%r210, %r209, -65521;
	setp.lt.u32 	%p22, %r209, 65521;
	selp.b32 	%r340, %r209, %r210, %p22;
	add.s32 	%r335, %r335, 2;
$L__BB0_26:
	and.b32  	%r211, %r126, 1;
	setp.eq.b32 	%p23, %r211, 1;
	not.pred 	%p24, %p23;
	@%p24 bra 	$L__BB0_28;
	mul.lo.s32 	%r212, %r335, %r125;
	cvt.s64.s32 	%rd49, %r212;
	add.s64 	%rd50, %rd49, %rd4;
	add.s64 	%rd51, %rd1, %rd50;
	ld.global.u8 	%rs19, [%rd51];
	cvt.u32.u16 	%r213, %rs19;
	and.b32  	%r214, %r213, 255;
	add.s32 	%r215, %r340, %r214;
	add.s32 	%r216, %r215, -65521;
	setp.lt.u32 	%p25, %r215, 65521;
	selp.b32 	%r340, %r215, %r216, %p25;
$L__BB0_28:
	shl.b64 	%rd52, %rd4, 2;
	add.s64 	%rd53, %rd2, %rd52;
	st.global.u32 	[%rd53], %r340;
$L__BB0_29:
	ret;

}
	// .globl	_Z18reconstruct_greedyPhPjiii
.visible .entry _Z18reconstruct_greedyPhPjiii(
	.param .u64 .ptr .align 1 _Z18reconstruct_greedyPhPjiii_param_0,
	.param .u64 .ptr .align 1 _Z18reconstruct_greedyPhPjiii_param_1,
	.param .u32 _Z18reconstruct_greedyPhPjiii_param_2,
	.param .u32 _Z18reconstruct_greedyPhPjiii_param_3,
	.param .u32 _Z18reconstruct_greedyPhPjiii_param_4
)
{
	.reg .pred 	%p<42>;
	.reg .b16 	%rs<21>;
	.reg .b32 	%r<385>;
	.reg .b64 	%rd<150>;

	ld.param.u64 	%rd5, [_Z18reconstruct_greedyPhPjiii_param_0];
	ld.param.u32 	%r143, [_Z18reconstruct_greedyPhPjiii_param_2];
	ld.param.u32 	%r144, [_Z18reconstruct_greedyPhPjiii_param_3];
	ld.param.u32 	%r145, [_Z18reconstruct_greedyPhPjiii_param_4];
	cvta.to.global.u64 	%rd1, %rd5;
	mov.u32 	%r146, %ctaid.x;
	mov.u32 	%r147, %ntid.x;
	mov.u32 	%r148, %tid.x;
	mad.lo.s32 	%r1, %r146, %r147, %r148;
	setp.ge.s32 	%p1, %r1, %r143;
	@%p1 bra 	$L__BB1_36;
	setp.ne.s32 	%p2, %r145, 0;
	@%p2 bra 	$L__BB1_15;
	cvt.s64.s32 	%rd2, %r1;
	setp.lt.s32 	%p26, %r144, 1;
	mov.b32 	%r379, 0;
	@%p26 bra 	$L__BB1_27;
	and.b32  	%r2, %r144, 15;
	setp.lt.u32 	%p27, %r144, 16;
	mov.b32 	%r362, 0;
	mov.u32 	%r379, %r362;
	@%p27 bra 	$L__BB1_6;
	and.b32  	%r362, %r144, 2147483632;
	neg.s32 	%r346, %r362;
	shl.b32 	%r344, %r143, 1;
	mul.lo.s32 	%r343, %r143, 3;
	shl.b32 	%r342, %r143, 2;
	mul.lo.s32 	%r341, %r143, 5;
	mul.lo.s32 	%r340, %r143, 6;
	mul.lo.s32 	%r339, %r143, 7;
	shl.b32 	%r338, %r143, 3;
	mul.lo.s32 	%r337, %r143, 9;
	mul.lo.s32 	%r336, %r143, 10;
	mul.lo.s32 	%r335, %r143, 11;
	mul.lo.s32 	%r334, %r143, 12;
	mul.lo.s32 	%r333, %r143, 13;
	mul.lo.s32 	%r332, %r143, 14;
	mul.lo.s32 	%r331, %r143, 15;
	mov.b32 	%r330, 0;
	mov.u32 	%r345, %r143;
	mov.u32 	%r379, %r330;
$L__BB1_5:
	.pragma "nounroll";
	cvt.s64.s32 	%rd51, %r330;
	add.s64 	%rd52, %rd51, %rd2;
	add.s64 	%rd53, %rd1, %rd52;
	ld.global.u8 	%r239, [%rd53];
	add.s32 	%r240, %r379, %r239;
	cvt.s64.s32 	%rd54, %r345;
	add.s64 	%rd55, %rd54, %rd2;
	add.s64 	%rd56, %rd1, %rd55;
	ld.global.u8 	%r241, [%rd56];
	add.s32 	%r242, %r240, %r241;
	cvt.s64.s32 	%rd57, %r344;
	add.s64 	%rd58, %rd57, %rd2;
	add.s64 	%rd59, %rd1, %rd58;
	ld.global.u8 	%r243, [%rd59];
	add.s32 	%r244, %r242, %r243;
	cvt.s64.s32 	%rd60, %r343;
	add.s64 	%rd61, %rd60, %rd2;
	add.s64 	%rd62, %rd1, %rd61;
	ld.global.u8 	%r245, [%rd62];
	add.s32 	%r246, %r244, %r245;
	cvt.s64.s32 	%rd63, %r342;
	add.s64 	%rd64, %rd63, %rd2;
	add.s64 	%rd65, %rd1, %rd64;
	ld.global.u8 	%r247, [%rd65];
	add.s32 	%r248, %r246, %r247;
	cvt.s64.s32 	%rd66, %r341;
	add.s64 	%rd67, %rd66, %rd2;
	add.s64 	%rd68, %rd1, %rd67;
	ld.global.u8 	%r249, [%rd68];
	add.s32 	%r250, %r248, %r249;
	cvt.s64.s32 	%rd69, %r340;
	add.s64 	%rd70, %rd69, %rd2;
	add.s64 	%rd71, %rd1, %rd70;
	ld.global.u8 	%r251, [%rd71];
	add.s32 	%r252, %r250, %r251;
	cvt.s64.s32 	%rd72, %r339;
	add.s64 	%rd73, %rd72, %rd2;
	add.s64 	%rd74, %rd1, %rd73;
	ld.global.u8 	%r253, [%rd74];
	add.s32 	%r254, %r252, %r253;
	cvt.s64.s32 	%rd75, %r338;
	add.s64 	%rd76, %rd75, %rd2;
	add.s64 	%rd77, %rd1, %rd76;
	ld.global.u8 	%r255, [%rd77];
	add.s32 	%r256, %r254, %r255;
	cvt.s64.s32 	%rd78, %r337;
	add.s64 	%rd79, %rd78, %rd2;
	add.s64 	%rd80, %rd1, %rd79;
	ld.global.u8 	%r257, [%rd80];
	add.s32 	%r258, %r256, %r257;
	cvt.s64.s32 	%rd81, %r336;
	add.s64 	%rd82, %rd81, %rd2;
	add.s64 	%rd83, %rd1, %rd82;
	ld.global.u8 	%r259, [%rd83];
	add.s32 	%r260, %r258, %r259;
	cvt.s64.s32 	%rd84, %r335;
	add.s64 	%rd85, %rd84, %rd2;
	add.s64 	%rd86, %rd1, %rd85;
	ld.global.u8 	%r261, [%rd86];
	add.s32 	%r262, %r260, %r261;
	cvt.s64.s32 	%rd87, %r334;
	add.s64 	%rd88, %rd87, %rd2;
	add.s64 	%rd89, %rd1, %rd88;
	ld.global.u8 	%r263, [%rd89];
	add.s32 	%r264, %r262, %r263;
	cvt.s64.s32 	%rd90, %r333;
	add.s64 	%rd91, %rd90, %rd2;
	add.s64 	%rd92, %rd1, %rd91;
	ld.global.u8 	%r265, [%rd92];
	add.s32 	%r266, %r264, %r265;
	cvt.s64.s32 	%rd93, %r332;
	add.s64 	%rd94, %rd93, %rd2;
	add.s64 	%rd95, %rd1, %rd94;
	ld.global.u8 	%r267, [%rd95];
	add.s32 	%r268, %r266, %r267;
	cvt.s64.s32 	%rd96, %r331;
	add.s64 	%rd97, %rd96, %rd2;
	add.s64 	%rd98, %rd1, %rd97;
	ld.global.u8 	%r269, [%rd98];
	add.s32 	%r379, %r268, %r269;
	add.s32 	%r346, %r346, 16;
	shl.b32 	%r270, %r143, 4;
	add.s32 	%r345, %r345, %r270;
	add.s32 	%r344, %r344, %r270;
	add.s32 	%r343, %r343, %r270;
	add.s32 	%r342, %r342, %r270;
	add.s32 	%r341, %r341, %r270;
	add.s32 	%r340, %r340, %r270;
	add.s32 	%r339, %r339, %r270;
	add.s32 	%r338, %r338, %r270;
	add.s32 	%r337, %r337, %r270;
	add.s32 	%r336, %r336, %r270;
	add.s32 	%r335, %r335, %r270;
	add.s32 	%r334, %r334, %r270;
	add.s32 	%r333, %r333, %r270;
	add.s32 	%r332, %r332, %r270;
	add.s32 	%r331, %r331, %r270;
	add.s32 	%r330, %r330, %r270;
	setp.eq.s32 	%p28, %r346, 0;
	@%p28 bra 	$L__BB1_6;
	bra.uni 	$L__BB1_5;
$L__BB1_6:
	setp.eq.s32 	%p29, %r2, 0;
	@%p29 bra 	$L__BB1_27;
	and.b32  	%r88, %r144, 7;
	setp.lt.u32 	%p30, %r2, 8;
	@%p30 bra 	$L__BB1_9;
	mul.lo.s32 	%r272, %r362, %r143;
	cvt.s64.s32 	%rd99, %r272;
	add.s64 	%rd100, %rd99, %rd2;
	add.s64 	%rd101, %rd1, %rd100;
	ld.global.u8 	%r273, [%rd101];
	add.s32 	%r274, %r379, %r273;
	add.s32 	%r275, %r272, %r143;
	cvt.s64.s32 	%rd102, %r275;
	add.s64 	%rd103, %rd102, %rd2;
	add.s64 	%rd104, %rd1, %rd103;
	ld.global.u8 	%r276, [%rd104];
	add.s32 	%r277, %r274, %r276;
	add.s32 	%r278, %r275, %r143;
	cvt.s64.s32 	%rd105, %r278;
	add.s64 	%rd106, %rd105, %rd2;
	add.s64 	%rd107, %rd1, %rd106;
	ld.global.u8 	%r279, [%rd107];
	add.s32 	%r280, %r277, %r279;
	add.s32 	%r281, %r278, %r143;
	cvt.s64.s32 	%rd108, %r281;
	add.s64 	%rd109, %rd108, %rd2;
	add.s64 	%rd110, %rd1, %rd109;
	ld.global.u8 	%r282, [%rd110];
	add.s32 	%r283, %r280, %r282;
	add.s32 	%r284, %r281, %r143;
	cvt.s64.s32 	%rd111, %r284;
	add.s64 	%rd112, %rd111, %rd2;
	add.s64 	%rd113, %rd1, %rd112;
	ld.global.u8 	%r285, [%rd113];
	add.s32 	%r286, %r283, %r285;
	add.s32 	%r287, %r284, %r143;
	cvt.s64.s32 	%rd114, %r287;
	add.s64 	%rd115, %rd114, %rd2;
	add.s64 	%rd116, %rd1, %rd115;
	ld.global.u8 	%r288, [%rd116];
	add.s32 	%r289, %r286, %r288;
	add.s32 	%r290, %r287, %r143;
	cvt.s64.s32 	%rd117, %r290;
	add.s64 	%rd118, %rd117, %rd2;
	add.s64 	%rd119, %rd1, %rd118;
	ld.global.u8 	%r291, [%rd119];
	add.s32 	%r292, %r289, %r291;
	add.s32 	%r293, %r290, %r143;
	cvt.s64.s32 	%rd120, %r293;
	add.s64 	%rd121, %rd120, %rd2;
	add.s64 	%rd122, %rd1, %rd121;
	ld.global.u8 	%r294, [%rd122];
	add.s32 	%r379, %r292, %r294;
	add.s32 	%r362, %r362, 8;
$L__BB1_9:
	setp.eq.s32 	%p31, %r88, 0;
	@%p31 bra 	$L__BB1_27;
	and.b32  	%r94, %r144, 3;
	setp.lt.u32 	%p32, %r88, 4;
	@%p32 bra 	$L__BB1_12;
	mul.lo.s32 	%r296, %r362, %r143;
	cvt.s64.s32 	%rd123, %r296;
	add.s64 	%rd124, %rd123, %rd2;
	add.s64 	%rd125, %rd1, %rd124;
	ld.global.u8 	%r297, [%rd125];
	add.s32 	%r298, %r379, %r297;
	add.s32 	%r299, %r296, %r143;
	cvt.s64.s32 	%rd126, %r299;
	add.s64 	%rd127, %rd126, %rd2;
	add.s64 	%rd128, %rd1, %rd127;
	ld.global.u8 	%r300, [%rd128];
	add.s32 	%r301, %r298, %r300;
	add.s32 	%r302, %r299, %r143;
	cvt.s64.s32 	%rd129, %r302;
	add.s64 	%rd130, %rd129, %rd2;
	add.s64 	%rd131, %rd1, %rd130;
	ld.global.u8 	%r303, [%rd131];
	add.s32 	%r304, %r301, %r303;
	add.s32 	%r305, %r302, %r143;
	cvt.s64.s32 	%rd132, %r305;
	add.s64 	%rd133, %rd132, %rd2;
	add.s64 	%rd134, %rd1, %rd133;
	ld.global.u8 	%r306, [%rd134];
	add.s32 	%r379, %r304, %r306;
	add.s32 	%r362, %r362, 4;
$L__BB1_12:
	setp.eq.s32 	%p33, %r94, 0;
	@%p33 bra 	$L__BB1_27;
	mul.lo.s32 	%r368, %r362, %r143;
	neg.s32 	%r367, %r94;
$L__BB1_14:
	.pragma "nounroll";
	cvt.s64.s32 	%rd135, %r368;
	add.s64 	%rd136, %rd135, %rd2;
	add.s64 	%rd137, %rd1, %rd136;
	ld.global.u8 	%r307, [%rd137];
	add.s32 	%r379, %r379, %r307;
	add.s32 	%r368, %r368, %r143;
	add.s32 	%r367, %r367, 1;
	setp.eq.s32 	%p34, %r367, 0;
	@%p34 bra 	$L__BB1_27;
	bra.uni 	$L__BB1_14;
$L__BB1_15:
	cvt.s64.s32 	%rd3, %r1;
	setp.lt.s32 	%p3, %r144, 1;
	mov.b32 	%r379, 0;
	@%p3 bra 	$L__BB1_27;
	and.b32  	%r55, %r144, 7;
	setp.lt.u32 	%p4, %r144, 8;
	mov.b32 	%r374, 0;
	mov.u32 	%r379, %r374;
	@%p4 bra 	$L__BB1_19;
	and.b32  	%r374, %r144, 2147483640;
	neg.s32 	%r356, %r374;
	shl.b32 	%r58, %r143, 3;
	shl.b32 	%r354, %r143, 1;
	mul.lo.s32 	%r353, %r143, 3;
	shl.b32 	%r352, %r143, 2;
	mul.lo.s32 	%r351, %r143, 5;
	mul.lo.s32 	%r350, %r143, 6;
	mul.lo.s32 	%r349, %r143, 7;
	mov.b32 	%r348, 0;
	mov.u32 	%r355, %r143;
	mov.u32 	%r379, %r348;
$L__BB1_18:
	.pragma "nounroll";
	cvt.s64.s32 	%rd6, %r348;
	add.s64 	%rd7, %rd6, %rd3;
	add.s64 	%rd8, %rd1, %rd7;
	ld.global.u8 	%r153, [%rd8];
	add.s32 	%r154, %r379, %r153;
	mul.hi.u32 	%r155, %r154, -2146992015;
	shr.u32 	%r156, %r155, 15;
	mul.lo.s32 	%r157, %r156, 65521;
	sub.s32 	%r158, %r154, %r157;
	cvt.s64.s32 	%rd9, %r355;
	add.s64 	%rd10, %rd9, %rd3;
	add.s64 	%rd11, %rd1, %rd10;
	ld.global.u8 	%r159, [%rd11];
	add.s32 	%r160, %r158, %r159;
	add.s32 	%r162, %r160, -65521;
	setp.lt.u32 	%p5, %r160, 65521;
	selp.b32 	%r163, %r160, %r162, %p5;
	cvt.s64.s32 	%rd12, %r354;
	add.s64 	%rd13, %rd12, %rd3;
	add.s64 	%rd14, %rd1, %rd13;
	ld.global.u8 	%rs1, [%rd14];
	cvt.u32.u16 	%r164, %rs1;
	and.b32  	%r165, %r164, 255;
	add.s32 	%r166, %r163, %r165;
	add.s32 	%r167, %r166, -65521;
	setp.lt.u32 	%p6, %r166, 65521;
	selp.b32 	%r168, %r166, %r167, %p6;
	cvt.s64.s32 	%rd15, %r353;
	add.s64 	%rd16, %rd15, %rd3;
	add.s64 	%rd17, %rd1, %rd16;
	ld.global.u8 	%rs3, [%rd17];
	cvt.u32.u16 	%r169, %rs3;
	and.b32  	%r170, %r169, 255;
	add.s32 	%r171, %r168, %r170;
	add.s32 	%r172, %r171, -65521;
	setp.lt.u32 	%p7, %r171, 65521;
	selp.b32 	%r173, %r171, %r172, %p7;
	cvt.s64.s32 	%rd18, %r352;
	add.s64 	%rd19, %rd18, %rd3;
	add.s64 	%rd20, %rd1, %rd19;
	ld.global.u8 	%r174, [%rd20];
	add.s32 	%r175, %r173, %r174;
	add.s32 	%r177, %r175, -65521;
	setp.lt.u32 	%p8, %r175, 65521;
	selp.b32 	%r178, %r175, %r177, %p8;
	cvt.s64.s32 	%rd21, %r351;
	add.s64 	%rd22, %rd21, %rd3;
	add.s64 	%rd23, %rd1, %rd22;
	ld.global.u8 	%rs5, [%rd23];
	cvt.u32.u16 	%r179, %rs5;
	and.b32  	%r180, %r179, 255;
	add.s32 	%r181, %r178, %r180;
	add.s32 	%r182, %r181, -65521;
	setp.lt.u32 	%p9, %r181, 65521;
	selp.b32 	%r183, %r181, %r182, %p9;
	cvt.s64.s32 	%rd24, %r350;
	add.s64 	%rd25, %rd24, %rd3;
	add.s64 	%rd26, %rd1, %rd25;
	ld.global.u8 	%rs7, [%rd26];
	cvt.u32.u16 	%r184, %rs7;
	and.b32  	%r185, %r184, 255;
	add.s32 	%r186, %r183, %r185;
	add.s32 	%r187, %r186, -65521;
	setp.lt.u32 	%p10, %r186, 65521;
	selp.b32 	%r188, %r186, %r187, %p10;
	cvt.s64.s32 	%rd27, %r349;
	add.s64 	%rd28, %rd27, %rd3;
	add.s64 	%rd29, %rd1, %rd28;
	ld.global.u8 	%r189, [%rd29];
	add.s32 	%r190, %r188, %r189;
	add.s32 	%r192, %r190, -65521;
	setp.lt.u32 	%p11, %r190, 65521;
	selp.b32 	%r379, %r190, %r192, %p11;
	add.s32 	%r356, %r356, 8;
	add.s32 	%r355, %r355, %r58;
	add.s32 	%r354, %r354, %r58;
	add.s32 	%r353, %r353, %r58;
	add.s32 	%r352, %r352, %r58;
	add.s32 	%r351, %r351, %r58;
	add.s32 	%r350, %r350, %r58;
	add.s32 	%r349, %r349, %r58;
	add.s32 	%r348, %r348, %r58;
	setp.eq.s32 	%p12, %r356, 0;
	@%p12 bra 	$L__BB1_19;
	bra.uni 	$L__BB1_18;
$L__BB1_19:
	setp.eq.s32 	%p13, %r55, 0;
	@%p13 bra 	$L__BB1_27;
	and.b32  	%r111, %r144, 3;
	setp.lt.u32 	%p14, %r55, 4;
	@%p14 bra 	$L__BB1_22;
	mul.lo.s32 	%r194, %r374, %r143;
	cvt.s64.s32 	%rd30, %r194;
	add.s64 	%rd31, %rd30, %rd3;
	add.s64 	%rd32, %rd1, %rd31;
	ld.global.u8 	%rs9, [%rd32];
	cvt.u32.u16 	%r195, %rs9;
	and.b32  	%r196, %r195, 255;
	add.s32 	%r197, %r379, %r196;
	add.s32 	%r198, %r197, -65521;
	setp.lt.u32 	%p15, %r197, 65521;
	selp.b32 	%r199, %r197, %r198, %p15;
	add.s32 	%r200, %r194, %r143;
	cvt.s64.s32 	%rd33, %r200;
	add.s64 	%rd34, %rd33, %rd3;
	add.s64 	%rd35, %rd1, %rd34;
	ld.global.u8 	%r201, [%rd35];
	add.s32 	%r202, %r199, %r201;
	add.s32 	%r204, %r202, -65521;
	setp.lt.u32 	%p16, %r202, 65521;
	selp.b32 	%r205, %r202, %r204, %p16;
	add.s32 	%r206, %r200, %r143;
	cvt.s64.s32 	%rd36, %r206;
	add.s64 	%rd37, %rd36, %rd3;
	add.s64 	%rd38, %rd1, %rd37;
	ld.global.u8 	%rs11, [%rd38];
	cvt.u32.u16 	%r207, %rs11;
	and.b32  	%r208, %r207, 255;
	add.s32 	%r209, %r205, %r208;
	add.s32 	%r210, %r209, -65521;
	setp.lt.u32 	%p17, %r209, 65521;
	selp.b32 	%r211, %r209, %r210, %p17;
	add.s32 	%r212, %r206, %r143;
	cvt.s64.s32 	%rd39, %r212;
	add.s64 	%rd40, %rd39, %rd3;
	add.s64 	%rd41, %rd1, %rd40;
	ld.global.u8 	%rs13, [%rd41];
	cvt.u32.u16 	%r213, %rs13;
	and.b32  	%r214, %r213, 255;
	add.s32 	%r215, %r211, %r214;
	add.s32 	%r216, %r215, -65521;
	setp.lt.u32 	%p18, %r215, 65521;
	selp.b32 	%r379, %r215, %r216, %p18;
	add.s32 	%r374, %r374, 4;
$L__BB1_22:
	setp.eq.s32 	%p19, %r111, 0;
	@%p19 bra 	$L__BB1_27;
	setp.eq.s32 	%p20, %r111, 1;
	@%p20 bra 	$L__BB1_25;
	mul.lo.s32 	%r218, %r374, %r143;
	cvt.s64.s32 	%rd42, %r218;
	add.s64 	%rd43, %rd42, %rd3;
	add.s64 	%rd44, %rd1, %rd43;
	ld.global.u8 	%rs15, [%rd44];
	cvt.u32.u16 	%r219, %rs15;
	and.b32  	%r220, %r219, 255;
	add.s32 	%r221, %r379, %r220;
	add.s32 	%r222, %r221, -65521;
	setp.lt.u32 	%p21, %r221, 65521;
	selp.b32 	%r223, %r221, %r222, %p21;
	add.s32 	%r224, %r218, %r143;
	cvt.s64.s32 	%rd45, %r224;
	add.s64 	%rd46, %rd45, %rd3;
	add.s64 	%rd47, %rd1, %rd46;
	ld.global.u8 	%rs17, [%rd47];
	cvt.u32.u16 	%r225, %rs17;
	and.b32  	%r226, %r225, 255;
	add.s32 	%r227, %r223, %r226;
	add.s32 	%r228, %r227, -65521;
	setp.lt.u32 	%p22, %r227, 65521;
	selp.b32 	%r379, %r227, %r228, %p22;
	add.s32 	%r374, %r374, 2;
$L__BB1_25:
	and.b32  	%r229, %r144, 1;
	setp.eq.b32 	%p23, %r229, 1;
	not.pred 	%p24, %p23;
	@%p24 bra 	$L__BB1_27;
	mul.lo.s32 	%r230, %r374, %r143;
	cvt.s64.s32 	%rd48, %r230;
	add.s64 	%rd49, %rd48, %rd3;
	add.s64 	%rd50, %rd1, %rd49;
	ld.global.u8 	%rs19, [%rd50];
	cvt.u32.u16 	%r231, %rs19;
	and.b32  	%r232, %r231, 255;
	add.s32 	%r233, %r379, %r232;
	add.s32 	%r234, %r233, -65521;
	setp.lt.u32 	%p25, %r233, 65521;
	selp.b32 	%r379, %r233, %r234, %p25;
$L__BB1_27:
	ld.param.u64 	%rd149, [_Z18reconstruct_greedyPhPjiii_param_1];
	cvta.to.global.u64 	%rd138, %rd149;
	mul.wide.s32 	%rd139, %r1, 4;
	add.s64 	%rd140, %rd138, %rd139;
	ld.global.u32 	%r124, [%rd140];
	setp.eq.s32 	%p35, %r124, %r379;
	@%p35 bra 	$L__BB1_36;
	setp.ne.s32 	%p36, %r145, 0;
	sub.s32 	%r125, %r124, %r379;
	@%p36 bra 	$L__BB1_36;
	abs.s32 	%r308, %r125;
	min.s32 	%r126, %r144, %r308;
	div.s32 	%r127, %r125, %r126;
	setp.lt.s32 	%p37, %r126, 1;
	@%p37 bra 	$L__BB1_36;
	and.b32  	%r128, %r126, 3;
	setp.lt.u32 	%p38, %r126, 4;
	mov.b32 	%r382, 0;
	@%p38 bra 	$L__BB1_33;
	and.b32  	%r382, %r126, 2147483644;
	neg.s32 	%r381, %r382;
	shl.b32 	%r131, %r143, 2;
	cvt.s64.s32 	%rd143, %r143;
	mov.u32 	%r380, %r1;
$L__BB1_32:
	cvt.s64.s32 	%rd141, %r380;
	add.s64 	%rd142, %rd1, %rd141;
	ld.global.u8 	%r310, [%rd142];
	add.s32 	%r311, %r127, %r310;
	min.s32 	%r312, %r311, 255;
	max.s32 	%r313, %r312, 0;
	st.global.u8 	[%rd142], %r313;
	add.s64 	%rd144, %rd142, %rd143;
	ld.global.u8 	%r314, [%rd144];
	add.s32 	%r315, %r127, %r314;
	min.s32 	%r316, %r315, 255;
	max.s32 	%r317, %r316, 0;
	st.global.u8 	[%rd144], %r317;
	add.s64 	%rd145, %rd144, %rd143;
	ld.global.u8 	%r318, [%rd145];
	add.s32 	%r319, %r127, %r318;
	min.s32 	%r320, %r319, 255;
	max.s32 	%r321, %r320, 0;
	st.global.u8 	[%rd145], %r321;
	add.s64 	%rd146, %rd145, %rd143;
	ld.global.u8 	%r322, [%rd146];
	add.s32 	%r323, %r127, %r322;
	min.s32 	%r324, %r323, 255;
	max.s32 	%r325, %r324, 0;
	st.global.u8 	[%rd146], %r325;
	add.s32 	%r381, %r381, 4;
	add.s32 	%r380, %r380, %r131;
	setp.ne.s32 	%p39, %r381, 0;
	@%p39 bra 	$L__BB1_32;
$L__BB1_33:
	setp.eq.s32 	%p40, %r128, 0;
	@%p40 bra 	$L__BB1_36;
	mad.lo.s32 	%r384, %r382, %r143, %r1;
	neg.s32 	%r383, %r128;
$L__BB1_35:
	.pragma "nounroll";
	cvt.s64.s32 	%rd147, %r384;
	add.s64 	%rd148, %rd1, %rd147;
	ld.global.u8 	%r326, [%rd148];
	add.s32 	%r327, %r127, %r326;
	min.s32 	%r328, %r327, 255;
	max.s32 	%r329, %r328, 0;
	st.global.u8 	[%rd148], %r329;
	add.s32 	%r384, %r384, %r143;
	add.s32 	%r383, %r383, 1;
	setp.ne.s32 	%p41, %r383, 0;
	@%p41 bra 	$L__BB1_35;
$L__BB1_36:
	ret;

}


// ===== COMPILED SASS (sm_100) =====

	.target	sm_100

	.elftype	@"ET_EXEC"


//--------------------- .note.nv.tkinfo           --------------------------
	.section	.note.nv.tkinfo,"",@"SHT_NOTE"
	.sectionflags	@"SHF_NOTE_NV_TKINFO"
	.tkinfo
        /*0018*/ 	.word	0x00000002
        /*0030*/ 	.string	""
        /*0030*/ 	.string	"ptxas"
        /*0030*/ 	.string	"Cuda compilation tools, release 13.0, V13.0.88"
        /*0030*/ 	.string	"Build cuda_13.0.r13.0/compiler.36424714_0"
        /*0030*/ 	.string	"-arch sm_100 -m 64 "



//--------------------- .note.nv.cuinfo           --------------------------
	.section	.note.nv.cuinfo,"",@"SHT_NOTE"
	.sectionflags	@"SHF_NOTE_NV_CUINFO"
        /*0018*/ 	.short	0x0002
        /*001a*/ 	.short	0x0064
        /*001c*/ 	.short	0x0082
	.zero		2


//--------------------- .nv.info                  --------------------------
	.section	.nv.info,"",@"SHT_CUDA_INFO"
	.align	4


	//----- nvinfo : EIATTR_REGCOUNT
	.align		4
        /*0000*/ 	.byte	0x04, 0x2f
        /*0002*/ 	.short	(.L_1 - .L_0)
	.align		4
.L_0:
        /*0004*/ 	.word	index@(_Z21compute_column_hashesPhPjiii)
        /*0008*/ 	.word	0x00000020


	//----- nvinfo : EIATTR_FRAME_SIZE
	.align		4
.L_1:
        /*000c*/ 	.byte	0x04, 0x11
        /*000e*/ 	.short	(.L_3 - .L_2)
	.align		4
.L_2:
        /*0010*/ 	.word	index@(_Z21compute_column_hashesPhPjiii)
        /*0014*/ 	.word	0x00000000


	//----- nvinfo : EIATTR_REGCOUNT
	.align		4
.L_3:
        /*0018*/ 	.byte	0x04, 0x2f
        /*001a*/ 	.short	(.L_5 - .L_4)
	.align		4
.L_4:
        /*001c*/ 	.word	index@(_Z18reconstruct_greedyPhPjiii)
        /*0020*/ 	.word	0x00000020


	//----- nvinfo : EIATTR_FRAME_SIZE
	.align		4
.L_5:
        /*0024*/ 	.byte	0x04, 0x11
        /*0026*/ 	.short	(.L_7 - .L_6)
	.align		4
.L_6:
        /*0028*/ 	.word	index@(_Z18reconstruct_greedyPhPjiii)
        /*002c*/ 	.word	0x00000000


	//----- nvinfo : EIATTR_MIN_STACK_SIZE
	.align		4
.L_7:
        /*0030*/ 	.byte	0x04, 0x12
        /*0032*/ 	.short	(.L_9 - .L_8)
	.align		4
.L_8:
        /*0034*/ 	.word	index@(_Z18reconstruct_greedyPhPjiii)
        /*0038*/ 	.word	0x00000000


	//----- nvinfo : EIATTR_MIN_STACK_SIZE
	.align		4
.L_9:
        /*003c*/ 	.byte	0x04, 0x12
        /*003e*/ 	.short	(.L_11 - .L_10)
	.align		4
.L_10:
        /*0040*/ 	.word	index@(_Z21compute_column_hashesPhPjiii)
        /*0044*/ 	.word	0x00000000
.L_11:


//--------------------- .nv.compat                --------------------------
	.section	.nv.compat,"",@"SHT_CUDA_COMPAT_INFO"
	.align	4
        /*0000*/ 	.byte	0x02, 0x09, 0x00, 0x00, 0x02, 0x02, 0x01, 0x00, 0x02, 0x05, 0x05, 0x00, 0x03, 0x07, 0x01, 0x01
        /*0010*/ 	.byte	0x02, 0x03, 0x00, 0x00, 0x02, 0x06, 0x01, 0x00, 0x04, 0x0b, 0x08, 0x00, 0x09, 0x00, 0x00, 0x00
        /*0020*/ 	.byte	0x00, 0x00, 0x00, 0x00


//--------------------- .nv.info._Z18reconstruct_greedyPhPjiii --------------------------
	.section	.nv.info._Z18reconstruct_greedyPhPjiii,"",@"SHT_CUDA_INFO"
	.sectionflags	@""
	.align	4


	//----- nvinfo : EIATTR_CUDA_API_VERSION
	.align		4
        /*0000*/ 	.byte	0x04, 0x37
        /*0002*/ 	.short	(.L_13 - .L_12)
.L_12:
        /*0004*/ 	.word	0x00000082


	//----- nvinfo : EIATTR_KPARAM_INFO
	.align		4
.L_13:
        /*0008*/ 	.byte	0x04, 0x17
        /*000a*/ 	.short	(.L_15 - .L_14)
.L_14:
        /*000c*/ 	.word	0x00000000
        /*0010*/ 	.short	0x0004
        /*0012*/ 	.short	0x0018
        /*0014*/ 	.byte	0x00, 0xf0, 0x11, 0x00


	//----- nvinfo : EIATTR_KPARAM_INFO
	.align		4
.L_15:
        /*0018*/ 	.byte	0x04, 0x17
        /*001a*/ 	.short	(.L_17 - .L_16)
.L_16:
        /*001c*/ 	.word	0x00000000
        /*0020*/ 	.short	0x0003
        /*0022*/ 	.short	0x0014
        /*0024*/ 	.byte	0x00, 0xf0, 0x11, 0x00


	//----- nvinfo : EIATTR_KPARAM_INFO
	.align		4
.L_17:
        /*0028*/ 	.byte	0x04, 0x17
        /*002a*/ 	.short	(.L_19 - .L_18)
.L_18:
        /*002c*/ 	.word	0x00000000
        /*0030*/ 	.short	0x0002
        /*0032*/ 	.short	0x0010
        /*0034*/ 	.byte	0x00, 0xf0, 0x11, 0x00


	//----- nvinfo : EIATTR_KPARAM_INFO
	.align		4
.L_19:
        /*0038*/ 	.byte	0x04, 0x17
        /*003a*/ 	.short	(.L_21 - .L_20)
.L_20:
        /*003c*/ 	.word	0x00000000
        /*0040*/ 	.short	0x0001
        /*0042*/ 	.short	0x0008
        /*0044*/ 	.byte	0x00, 0xf5, 0x21, 0x00


	//----- nvinfo : EIATTR_KPARAM_INFO
	.align		4
.L_21:
        /*0048*/ 	.byte	0x04, 0x17
        /*004a*/ 	.short	(.L_23 - .L_22)
.L_22:
        /*004c*/ 	.word	0x00000000
        /*0050*/ 	.short	0x0000
        /*0052*/ 	.short	0x0000
        /*0054*/ 	.byte	0x00, 0xf5, 0x21, 0x00


	//----- nvinfo : EIATTR_SPARSE_MMA_MASK
	.align		4
.L_23:
        /*0058*/ 	.byte	0x03, 0x50
        /*005a*/ 	.short	0x0000


	//----- nvinfo : EIATTR_MAXREG_COUNT
	.align		4
        /*005c*/ 	.byte	0x03, 0x1b
        /*005e*/ 	.short	0x00ff


	//----- nvinfo : EIATTR_MERCURY_ISA_VERSION
	.align		4
        /*0060*/ 	.byte	0x03, 0x5f
        /*0062*/ 	.short	0x0101


	//----- nvinfo : EIATTR_VRC_CTA_INIT_COUNT
	.align		4
        /*0064*/ 	.byte	0x02, 0x4a
	.zero		1
	.zero		1


	//----- nvinfo : EIATTR_EXIT_INSTR_OFFSETS
	.align		4
        /*0068*/ 	.byte	0x04, 0x1c
        /*006a*/ 	.short	(.L_25 - .L_24)


	//   ....[0]....
.L_24:
        /*006c*/ 	.word	0x00000070


	//   ....[1]....
        /*0070*/ 	.word	0x000019c0


	//   ....[2]....
        /*0074*/ 	.word	0x000019e0


	//   ....[3]....
        /*0078*/ 	.word	0x00001b60


	//   ....[4]....
        /*007c*/ 	.word	0x00001de0


	//   ....[5]....
        /*0080*/ 	.word	0x00001eb0


	//----- nvinfo : EIATTR_CRS_STACK_SIZE
	.align		4
.L_25:
        /*0084*/ 	.byte	0x04, 0x1e
        /*0086*/ 	.short	(.L_27 - .L_26)
.L_26:
        /*0088*/ 	.word	0x00000000


	//----- nvinfo : EIATTR_CBANK_PARAM_SIZE
	.align		4
.L_27:
        /*008c*/ 	.byte	0x03, 0x19
        /*008e*/ 	.short	0x001c


	//----- nvinfo : EIATTR_PARAM_CBANK
	.align		4
        /*0090*/ 	.byte	0x04, 0x0a
        /*0092*/ 	.short	(.L_29 - .L_28)
	.align		4
.L_28:
        /*0094*/ 	.word	index@(.nv.constant0._Z18reconstruct_greedyPhPjiii)
        /*0098*/ 	.short	0x0380
        /*009a*/ 	.short	0x001c


	//----- nvinfo : EIATTR_SW_WAR
	.align		4
.L_29:
        /*009c*/ 	.byte	0x04, 0x36
        /*009e*/ 	.short	(.L_31 - .L_30)
.L_30:
        /*00a0*/ 	.word	0x00000008
.L_31:


//--------------------- .nv.info._Z21compute_column_hashesPhPjiii --------------------------
	.section	.nv.info._Z21compute_column_hashesPhPjiii,"",@"SHT_CUDA_INFO"
	.sectionflags	@""
	.align	4


	//----- nvinfo : EIATTR_CUDA_API_VERSION
	.align		4
        /*0000*/ 	.byte	0x04, 0x37
        /*0002*/ 	.short	(.L_33 - .L_32)
.L_32:
        /*0004*/ 	.word	0x00000082


	//----- nvinfo : EIATTR_KPARAM_INFO
	.align		4
.L_33:
        /*0008*/ 	.byte	0x04, 0x17
        /*000a*/ 	.short	(.L_35 - .L_34)
.L_34:
        /*000c*/ 	.word	0x00000000
        /*0010*/ 	.short	0x0004
        /*0012*/ 	.short	0x0018
        /*0014*/ 	.byte	0x00, 0xf0, 0x11, 0x00


	//----- nvinfo : EIATTR_KPARAM_INFO
	.align		4
.L_35:
        /*0018*/ 	.byte	0x04, 0x17
        /*001a*/ 	.short	(.L_37 - .L_36)
.L_36:
        /*001c*/ 	.word	0x00000000
        /*0020*/ 	.short	0x0003
        /*0022*/ 	.short	0x0014
        /*0024*/ 	.byte	0x00, 0xf0, 0x11, 0x00


	//----- nvinfo : EIATTR_KPARAM_INFO
	.align		4
.L_37:
        /*0028*/ 	.byte	0x04, 0x17
        /*002a*/ 	.short	(.L_39 - .L_38)
.L_38:
        /*002c*/ 	.word	0x00000000
        /*0030*/ 	.short	0x0002
        /*0032*/ 	.short	0x0010
        /*0034*/ 	.byte	0x00, 0xf0, 0x11, 0x00


	//----- nvinfo : EIATTR_KPARAM_INFO
	.align		4
.L_39:
        /*0038*/ 	.byte	0x04, 0x17
        /*003a*/ 	.short	(.L_41 - .L_40)
.L_40:
        /*003c*/ 	.word	0x00000000
        /*0040*/ 	.short	0x0001
        /*0042*/ 	.short	0x0008
        /*0044*/ 	.byte	0x00, 0xf5, 0x21, 0x00


	//----- nvinfo : EIATTR_KPARAM_INFO
	.align		4
.L_41:
        /*0048*/ 	.byte	0x04, 0x17
        /*004a*/ 	.short	(.L_43 - .L_42)
.L_42:
        /*004c*/ 	.word	0x00000000
        /*0050*/ 	.short	0x0000
        /*0052*/ 	.short	0x0000
        /*0054*/ 	.byte	0x00, 0xf5, 0x21, 0x00


	//----- nvinfo : EIATTR_SPARSE_MMA_MASK
	.align		4
.L_43:
        /*0058*/ 	.byte	0x03, 0x50
        /*005a*/ 	.short	0x0000


	//----- nvinfo : EIATTR_MAXREG_COUNT
	.align		4
        /*005c*/ 	.byte	0x03, 0x1b
        /*005e*/ 	.short	0x00ff


	//----- nvinfo : EIATTR_MERCURY_ISA_VERSION
	.align		4
        /*0060*/ 	.byte	0x03, 0x5f
        /*0062*/ 	.short	0x0101


	//----- nvinfo : EIATTR_VRC_CTA_INIT_COUNT
	.align		4
        /*0064*/ 	.byte	0x02, 0x4a
	.zero		1
	.zero		1


	//----- nvinfo : EIATTR_EXIT_INSTR_OFFSETS
	.align		4
        /*0068*/ 	.byte	0x04, 0x1c
        /*006a*/ 	.short	(.L_45 - .L_44)


	//   ....[0]....
.L_44:
        /*006c*/ 	.word	0x00000070


	//   ....[1]....
        /*0070*/ 	.word	0x00000e90


	//   ....[2]....
        /*0074*/ 	.word	0x00001970


	//----- nvinfo : EIATTR_CBANK_PARAM_SIZE
	.align		4
.L_45:
        /*0078*/ 	.byte	0x03, 0x19
        /*007a*/ 	.short	0x001c


	//----- nvinfo : EIATTR_PARAM_CBANK
	.align		4
        /*007c*/ 	.byte	0x04, 0x0a
        /*007e*/ 	.short	(.L_47 - .L_46)
	.align		4
.L_46:
        /*0080*/ 	.word	index@(.nv.constant0._Z21compute_column_hashesPhPjiii)
        /*0084*/ 	.short	0x0380
        /*0086*/ 	.short	0x001c


	//----- nvinfo : EIATTR_SW_WAR
	.align		4
.L_47:
        /*0088*/ 	.byte	0x04, 0x36
        /*008a*/ 	.short	(.L_49 - .L_48)
.L_48:
        /*008c*/ 	.word	0x00000008
.L_49:


//--------------------- .nv.callgraph             --------------------------
	.section	.nv.callgraph,"",@"SHT_CUDA_CALLGRAPH"
	.align	4
	.sectionentsize	8
	.align		4
        /*0000*/ 	.word	0x00000000
	.align		4
        /*0004*/ 	.word	0xffffffff
	.align		4
        /*0008*/ 	.word	0x00000000
	.align		4
        /*000c*/ 	.word	0xfffffffe
	.align		4
        /*0010*/ 	.word	0x00000000
	.align		4
        /*0014*/ 	.word	0xfffffffd
	.align		4
        /*0018*/ 	.word	0x00000000
	.align		4
        /*001c*/ 	.word	0xfffffffc


//--------------------- .text._Z18reconstruct_greedyPhPjiii --------------------------
	.section	.text._Z18reconstruct_greedyPhPjiii,"ax",@progbits
	.align	128
        .global         _Z18reconstruct_greedyPhPjiii
        .type           _Z18reconstruct_greedyPhPjiii,@function
        .size           _Z18reconstruct_greedyPhPjiii,(.L_x_27 - _Z18reconstruct_greedyPhPjiii)
        .other          _Z18reconstruct_greedyPhPjiii,@"STO_CUDA_ENTRY STV_DEFAULT"
_Z18reconstruct_greedyPhPjiii:
.text._Z18reconstruct_greedyPhPjiii:
[----:B------:R-:W-:Y:S01]  /*0000*/  LDC R1, c[0x0][0x37c] ;  /* 0x0000df00ff017b82 */ /* 0x000fe20000000800 */
[----:B------:R-:W0:Y:S07]  /*0010*/  S2R R2, SR_TID.X ;  /* 0x0000000000027919 */ /* 0x000e2e0000002100 */
[----:B------:R-:W0:Y:S08]  /*0020*/  S2UR UR4, SR_CTAID.X ;  /* 0x00000000000479c3 */ /* 0x000e300000002500 */
[----:B------:R-:W0:Y:S08]  /*0030*/  LDC R3, c[0x0][0x360] ;  /* 0x0000d800ff037b82 */ /* 0x000e300000000800 */
[----:B------:R-:W1:Y:S01]  /*0040*/  LDC R0, c[0x0][0x390] ;  /* 0x0000e400ff007b82 */ /* 0x000e620000000800 */
[----:B0-----:R-:W-:-:S05]  /*0050*/  IMAD R3, R3, UR4, R2 ;  /* 0x0000000403037c24 */ /* 0x001fca000f8e0202 */
[----:B-1----:R-:W-:-:S13]  /*0060*/  ISETP.GE.AND P0, PT, R3, R0, PT ;  /* 0x000000000300720c */ /* 0x002fda0003f06270 */
[----:B------:R-:W-:Y:S05]  /*0070*/  @P0 EXIT ;  /* 0x000000000000094d */ /* 0x000fea0003800000 */
[----:B------:R-:W0:Y:S01]  /*0080*/  LDCU UR4, c[0x0][0x398] ;  /* 0x00007300ff0477ac */ /* 0x000e220008000800 */
[----:B------:R-:W1:Y:S01]  /*0090*/  LDCU.64 UR8, c[0x0][0x358] ;  /* 0x00006b00ff0877ac */ /* 0x000e620008000a00 */
[----:B0-----:R-:W-:-:S13]  /*00a0*/  ISETP.NE.AND P0, PT, RZ, UR4, PT ;  /* 0x00000004ff007c0c */ /* 0x001fda000bf05270 */
[----:B-1----:R-:W-:Y:S05]  /*00b0*/  @P0 BRA `(.L_x_0) ;  /* 0x0000000c00800947 */ /* 0x002fea0003800000 */
[----:B------:R-:W0:Y:S01]  /*00c0*/  LDCU UR7, c[0x0][0x394] ;  /* 0x00007280ff0777ac */ /* 0x000e220008000800 */
[----:B------:R-:W-:Y:S01]  /*00d0*/  IMAD.MOV.U32 R28, RZ, RZ, RZ ;  /* 0x000000ffff1c7224 */ /* 0x000fe200078e00ff */
[----:B0-----:R-:W-:-:S09]  /*00e0*/  UISETP.GE.AND UP0, UPT, UR7, 0x1, UPT ;  /* 0x000000010700788c */ /* 0x001fd2000bf06270 */
[----:B------:R-:W-:Y:S05]  /*00f0*/  BRA.U !UP0, `(.L_x_1) ;  /* 0x0000001908207547 */ /* 0x000fea000b800000 */
[----:B------:R-:W-:Y:S01]  /*0100*/  UISETP.GE.U32.AND UP1, UPT, UR7, 0x10, UPT ;  /* 0x000000100700788c */ /* 0x000fe2000bf26070 */
[----:B------:R-:W-:Y:S01]  /*0110*/  SHF.R.S32.HI R4, RZ, 0x1f, R3 ;  /* 0x0000001fff047819 */ /* 0x000fe20000011403 */
[----:B------:R-:W-:Y:S01]  /*0120*/  ULOP3.LUT UR5, UR7, 0xf, URZ, 0xc0, !UPT ;  /* 0x0000000f07057892 */ /* 0x000fe2000f8ec0ff */
[----:B------:R-:W-:Y:S01]  /*0130*/  IMAD.MOV.U32 R28, RZ, RZ, RZ ;  /* 0x000000ffff1c7224 */ /* 0x000fe200078e00ff */
[----:B------:R-:W-:Y:S02]  /*0140*/  UMOV UR4, URZ ;  /* 0x000000ff00047c82 */ /* 0x000fe40008000000 */
[----:B------:R-:W-:-:S03]  /*0150*/  UISETP.NE.AND UP0, UPT, UR5, URZ, UPT ;  /* 0x000000ff0500728c */ /* 0x000fc6000bf05270 */
[----:B------:R-:W-:Y:S08]  /*0160*/  BRA.U !UP1, `(.L_x_2) ;  /* 0x0000000509bc7547 */ /* 0x000ff0000b800000 */
[----:B------:R-:W0:Y:S01]  /*0170*/  LDC R27, c[0x0][0x390] ;  /* 0x0000e400ff1b7b82 */ /* 0x000e220000000800 */
[----:B------:R-:W-:Y:S01]  /*0180*/  ULOP3.LUT UR4, UR7, 0x7ffffff0, URZ, 0xc0, !UPT ;  /* 0x7ffffff007047892 */ /* 0x000fe2000f8ec0ff */
[C---:B------:R-:W-:Y:S01]  /*0190*/  IMAD.SHL.U32 R2, R0.reuse, 0x2, RZ ;  /* 0x0000000200027824 */ /* 0x040fe200078e00ff */
[----:B------:R-:W1:Y:S01]  /*01a0*/  LDCU.64 UR10, c[0x0][0x380] ;  /* 0x00007000ff0a77ac */ /* 0x000e620008000a00 */
[C---:B------:R-:W-:Y:S02]  /*01b0*/  IMAD R5, R0.reuse, 0x3, RZ ;  /* 0x0000000300057824 */ /* 0x040fe400078e02ff */
[C---:B------:R-:W-:Y:S01]  /*01c0*/  IMAD.SHL.U32 R6, R0.reuse, 0x4, RZ ;  /* 0x0000000400067824 */ /* 0x040fe200078e00ff */
[----:B------:R-:W-:Y:S01]  /*01d0*/  UIADD3 UR6, UPT, UPT, -UR4, URZ, URZ ;  /* 0x000000ff04067290 */ /* 0x000fe2000fffe1ff */
[C---:B------:R-:W-:Y:S02]  /*01e0*/  IMAD R7, R0.reuse, 0x5, RZ ;  /* 0x0000000500077824 */ /* 0x040fe400078e02ff */
[----:B------:R-:W-:-:S02]  /*01f0*/  IMAD R8, R0, 0x6, RZ ;  /* 0x0000000600087824 */ /* 0x000fc400078e02ff */
[C---:B------:R-:W-:Y:S02]  /*0200*/  IMAD R9, R0.reuse, 0x7, RZ ;  /* 0x0000000700097824 */ /* 0x040fe400078e02ff */
[C---:B------:R-:W-:Y:S02]  /*0210*/  IMAD.SHL.U32 R10, R0.reuse, 0x8, RZ ;  /* 0x00000008000a7824 */ /* 0x040fe400078e00ff */
[C---:B------:R-:W-:Y:S02]  /*0220*/  IMAD R11, R0.reuse, 0x9, RZ ;  /* 0x00000009000b7824 */ /* 0x040fe400078e02ff */
[C---:B------:R-:W-:Y:S02]  /*0230*/  IMAD R12, R0.reuse, 0xa, RZ ;  /* 0x0000000a000c7824 */ /* 0x040fe400078e02ff */
[C---:B------:R-:W-:Y:S02]  /*0240*/  IMAD R13, R0.reuse, 0xb, RZ ;  /* 0x0000000b000d7824 */ /* 0x040fe400078e02ff */
[----:B------:R-:W-:-:S02]  /*0250*/  IMAD R22, R0, 0xc, RZ ;  /* 0x0000000c00167824 */ /* 0x000fc400078e02ff */
[C---:B------:R-:W-:Y:S02]  /*0260*/  IMAD R23, R0.reuse, 0xd, RZ ;  /* 0x0000000d00177824 */ /* 0x040fe400078e02ff */
[C---:B------:R-:W-:Y:S02]  /*0270*/  IMAD R24, R0.reuse, 0xe, RZ ;  /* 0x0000000e00187824 */ /* 0x040fe400078e02ff */
[----:B------:R-:W-:Y:S02]  /*0280*/  IMAD R25, R0, 0xf, RZ ;  /* 0x0000000f00197824 */ /* 0x000fe400078e02ff */
[----:B------:R-:W-:Y:S02]  /*0290*/  IMAD.MOV.U32 R26, RZ, RZ, RZ ;  /* 0x000000ffff1a7224 */ /* 0x000fe400078e00ff */
[----:B-1----:R-:W-:-:S07]  /*02a0*/  IMAD.MOV.U32 R28, RZ, RZ, RZ ;  /* 0x000000ffff1c7224 */ /* 0x002fce00078e00ff */
.L_x_3:
[----:B------:R-:W-:Y:S02]  /*02b0*/  SHF.R.S32.HI R15, RZ, 0x1f, R26 ;  /* 0x0000001fff0f7819 */ /* 0x000fe4000001141a */
[----:B------:R-:W-:Y:S02]  /*02c0*/  IADD3 R16, P1, P2, R26, UR10, R3 ;  /* 0x0000000a1a107c10 */ /* 0x000fe4000fa3e003 */
[----:B0-----:R-:W-:Y:S02]  /*02d0*/  SHF.R.S32.HI R19, RZ, 0x1f, R27 ;  /* 0x0000001fff137819 */ /* 0x001fe4000001141b */
[----:B------:R-:W-:Y:S02]  /*02e0*/  IADD3 R14, P3, P4, R27, UR10, R3 ;  /* 0x0000000a1b0e7c10 */ /* 0x000fe4000fc7e003 */
[--C-:B------:R-:W-:Y:S02]  /*02f0*/  IADD3.X R17, PT, PT, R15, UR11, R4.reuse, P1, P2 ;  /* 0x0000000b0f117c10 */ /* 0x100fe40008fe4404 */
[----:B------:R-:W-:-:S02]  /*0300*/  IADD3.X R15, PT, PT, R19, UR11, R4, P3, P4 ;  /* 0x0000000b130f7c10 */ /* 0x000fc40009fe8404 */
[----:B------:R-:W-:Y:S02]  /*0310*/  SHF.R.S32.HI R19, RZ, 0x1f, R2 ;  /* 0x0000001fff137819 */ /* 0x000fe40000011402 */
[----:B------:R-:W-:Y:S01]  /*0320*/  IADD3 R20, P1, P2, R2, UR10, R3 ;  /* 0x0000000a02147c10 */ /* 0x000fe2000fa3e003 */
[----:B------:R0:W2:Y:S01]  /*0330*/  LDG.E.U8 R17, desc[UR8][R16.64] ;  /* 0x0000000810117981 */ /* 0x0000a2000c1e1100 */
[----:B------:R-:W-:Y:S02]  /*0340*/  SHF.R.S32.HI R29, RZ, 0x1f, R5 ;  /* 0x0000001fff1d7819 */ /* 0x000fe40000011405 */
[----:B------:R-:W-:Y:S01]  /*0350*/  IADD3 R18, P3, P4, R5, UR10, R3 ;  /* 0x0000000a05127c10 */ /* 0x000fe2000fc7e003 */
[----:B------:R1:W2:Y:S01]  /*0360*/  LDG.E.U8 R14, desc[UR8][R14.64] ;  /* 0x000000080e0e7981 */ /* 0x0002a2000c1e1100 */
[--C-:B------:R-:W-:Y:S02]  /*0370*/  IADD3.X R21, PT, PT, R19, UR11, R4.reuse, P1, P2 ;  /* 0x0000000b13157c10 */ /* 0x100fe40008fe4404 */
[----:B------:R-:W-:-:S03]  /*0380*/  IADD3.X R19, PT, PT, R29, UR11, R4, P3, P4 ;  /* 0x0000000b1d137c10 */ /* 0x000fc60009fe8404 */
[----:B------:R-:W3:Y:S04]  /*0390*/  LDG.E.U8 R20, desc[UR8][R20.64] ;  /* 0x0000000814147981 */ /* 0x000ee8000c1e1100 */
[----:B------:R-:W3:Y:S01]  /*03a0*/  LDG.E.U8 R19, desc[UR8][R18.64] ;  /* 0x0000000812137981 */ /* 0x000ee2000c1e1100 */
[----:B0-----:R-:W-:Y:S02]  /*03b0*/  IADD3 R16, P1, P2, R6, UR10, R3 ;  /* 0x0000000a06107c10 */ /* 0x001fe4000fa3e003 */
[----:B-1----:R-:W-:Y:S02]  /*03c0*/  SHF.R.S32.HI R15, RZ, 0x1f, R7 ;  /* 0x0000001fff0f7819 */ /* 0x002fe40000011407 */
[----:B------:R-:W-:Y:S02]  /*03d0*/  SHF.R.S32.HI R29, RZ, 0x1f, R9 ;  /* 0x0000001fff1d7819 */ /* 0x000fe40000011409 */
[----:B--2---:R-:W-:-:S02]  /*03e0*/  IADD3 R28, PT, PT, R14, R28, R17 ;  /* 0x0000001c0e1c7210 */ /* 0x004fc40007ffe011 */
[----:B------:R-:W-:Y:S02]  /*03f0*/  SHF.R.S32.HI R17, RZ, 0x1f, R6 ;  /* 0x0000001fff117819 */ /* 0x000fe40000011406 */
[----:B------:R-:W-:Y:S02]  /*0400*/  IADD3 R14, P3, P4, R7, UR10, R3 ;  /* 0x0000000a070e7c10 */ /* 0x000fe4000fc7e003 */
[--C-:B------:R-:W-:Y:S02]  /*0410*/  IADD3.X R17, PT, PT, R17, UR11, R4.reuse, P1, P2 ;  /* 0x0000000b11117c10 */ /* 0x100fe40008fe4404 */
[----:B------:R-:W-:Y:S02]  /*0420*/  IADD3.X R15, PT, PT, R15, UR11, R4, P3, P4 ;  /* 0x0000000b0f0f7c10 */ /* 0x000fe40009fe8404 */
[----:B---3--:R-:W-:Y:S01]  /*0430*/  IADD3 R28, PT, PT, R19, R28, R20 ;  /* 0x0000001c131c7210 */ /* 0x008fe20007ffe014 */
[----:B------:R-:W2:Y:S01]  /*0440*/  LDG.E.U8 R16, desc[UR8][R16.64] ;  /* 0x0000000810107981 */ /* 0x000ea2000c1e1100 */
[----:B------:R-:W-:-:S02]  /*0450*/  SHF.R.S32.HI R19, RZ, 0x1f, R8 ;  /* 0x0000001fff137819 */ /* 0x000fc40000011408 */
[--C-:B------:R-:W-:Y:S01]  /*0460*/  IADD3 R20, P1, P2, R8, UR10, R3.reuse ;  /* 0x0000000a08147c10 */ /* 0x100fe2000fa3e003 */
[----:B------:R0:W2:Y:S01]  /*0470*/  LDG.E.U8 R15, desc[UR8][R14.64] ;  /* 0x000000080e0f7981 */ /* 0x0000a2000c1e1100 */
[----:B------:R-:W-:Y:S02]  /*0480*/  IADD3 R18, P3, P4, R9, UR10, R3 ;  /* 0x0000000a09127c10 */ /* 0x000fe4000fc7e003 */
[--C-:B------:R-:W-:Y:S02]  /*0490*/  IADD3.X R21, PT, PT, R19, UR11, R4.reuse, P1, P2 ;  /* 0x0000000b13157c10 */ /* 0x100fe40008fe4404 */
[----:B------:R-:W-:-:S03]  /*04a0*/  IADD3.X R19, PT, PT, R29, UR11, R4, P3, P4 ;  /* 0x0000000b1d137c10 */ /* 0x000fc60009fe8404 */
[----:B------:R-:W3:Y:S04]  /*04b0*/  LDG.E.U8 R20, desc[UR8][R20.64] ;  /* 0x0000000814147981 */ /* 0x000ee8000c1e1100 */
[----:B------:R-:W3:Y:S01]  /*04c0*/  LDG.E.U8 R19, desc[UR8][R18.64] ;  /* 0x0000000812137981 */ /* 0x000ee2000c1e1100 */
[----:B------:R-:W-:Y:S02]  /*04d0*/  SHF.R.S32.HI R29, RZ, 0x1f, R11 ;  /* 0x0000001fff1d7819 */ /* 0x000fe4000001140b */
[----:B0-----:R-:W-:Y:S02]  /*04e0*/  IADD3 R14, P3, P4, R11, UR10, R3 ;  /* 0x0000000a0b0e7c10 */ /* 0x001fe4000fc7e003 */
[----:B--2---:R-:W-:Y:S02]  /*04f0*/  IADD3 R28, PT, PT, R15, R28, R16 ;  /* 0x0000001c0f1c7210 */ /* 0x004fe40007ffe010 */
[----:B------:R-:W-:-:S02]  /*0500*/  SHF.R.S32.HI R15, RZ, 0x1f, R10 ;  /* 0x0000001fff0f7819 */ /* 0x000fc4000001140a */
[----:B------:R-:W-:-:S04]  /*0510*/  IADD3 R16, P1, P2, R10, UR10, R3 ;  /* 0x0000000a0a107c10 */ /* 0x000fc8000fa3e003 */
[--C-:B------:R-:W-:Y:S02]  /*0520*/  IADD3.X R17, PT, PT, R15, UR11, R4.reuse, P1, P2 ;  /* 0x0000000b0f117c10 */ /* 0x100fe40008fe4404 */
[----:B------:R-:W-:Y:S02]  /*0530*/  IADD3.X R15, PT, PT, R29, UR11, R4, P3, P4 ;  /* 0x0000000b1d0f7c10 */ /* 0x000fe40009fe8404 */
[----:B---3--:R-:W-:Y:S01]  /*0540*/  IADD3 R28, PT, PT, R19, R28, R20 ;  /* 0x0000001c131c7210 */ /* 0x008fe20007ffe014 */
[----:B------:R-:W2:Y:S01]  /*0550*/  LDG.E.U8 R16, desc[UR8][R16.64] ;  /* 0x0000000810107981 */ /* 0x000ea2000c1e1100 */
[----:B------:R-:W-:Y:S02]  /*0560*/  SHF.R.S32.HI R19, RZ, 0x1f, R12 ;  /* 0x0000001fff137819 */ /* 0x000fe4000001140c */
[----:B------:R-:W-:Y:S01]  /*0570*/  IADD3 R20, P1, P2, R12, UR10, R3 ;  /* 0x0000000a0c147c10 */ /* 0x000fe2000fa3e003 */
[----:B------:R0:W2:Y:S01]  /*0580*/  LDG.E.U8 R15, desc[UR8][R14.64] ;  /* 0x000000080e0f7981 */ /* 0x0000a2000c1e1100 */
[----:B------:R-:W-:-:S02]  /*0590*/  SHF.R.S32.HI R29, RZ, 0x1f, R13 ;  /* 0x0000001fff1d7819 */ /* 0x000fc4000001140d */
[----:B------:R-:W-:Y:S02]  /*05a0*/  IADD3 R18, P3, P4, R13, UR10, R3 ;  /* 0x0000000a0d127c10 */ /* 0x000fe4000fc7e003 */
[--C-:B------:R-:W-:Y:S02]  /*05b0*/  IADD3.X R21, PT, PT, R19, UR11, R4.reuse, P1, P2 ;  /* 0x0000000b13157c10 */ /* 0x100fe40008fe4404 */
[----:B------:R-:W-:-:S03]  /*05c0*/  IADD3.X R19, PT, PT, R29, UR11, R4, P3, P4 ;  /* 0x0000000b1d137c10 */ /* 0x000fc60009fe8404 */
[----:B------:R1:W3:Y:S04]  /*05d0*/  LDG.E.U8 R20, desc[UR8][R20.64] ;  /* 0x0000000814147981 */ /* 0x0002e8000c1e1100 */
[----:B------:R4:W3:Y:S01]  /*05e0*/  LDG.E.U8 R19, desc[UR8][R18.64] ;  /* 0x0000000812137981 */ /* 0x0008e2000c1e1100 */
[----:B0-----:R-:W-:Y:S02]  /*05f0*/  IADD3 R14, P1, P2, R22, UR10, R3 ;  /* 0x0000000a160e7c10 */ /* 0x001fe4000fa3e003 */
[----:B------:R-:W-:Y:S02]  /*0600*/  SHF.R.S32.HI R17, RZ, 0x1f, R23 ;  /* 0x0000001fff117819 */ /* 0x000fe40000011417 */
[----:B-1----:R-:W-:Y:S02]  /*0610*/  SHF.R.S32.HI R21, RZ, 0x1f, R25 ;  /* 0x0000001fff157819 */ /* 0x002fe40000011419 */
[----:B--2---:R-:W-:-:S02]  /*0620*/  IADD3 R28, PT, PT, R15, R28, R16 ;  /* 0x0000001c0f1c7210 */ /* 0x004fc40007ffe010 */
[----:B------:R-:W-:Y:S02]  /*0630*/  SHF.R.S32.HI R15, RZ, 0x1f, R22 ;  /* 0x0000001fff0f7819 */ /* 0x000fe40000011416 */
[--C-:B------:R-:W-:Y:S02]  /*0640*/  IADD3 R16, P3, P4, R23, UR10, R3.reuse ;  /* 0x0000000a17107c10 */ /* 0x100fe4000fc7e003 */
[--C-:B------:R-:W-:Y:S02]  /*0650*/  IADD3.X R15, PT, PT, R15, UR11, R4.reuse, P1, P2 ;  /* 0x0000000b0f0f7c10 */ /* 0x100fe40008fe4404 */
[----:B------:R-:W-:Y:S02]  /*0660*/  IADD3.X R17, PT, PT, R17, UR11, R4, P3, P4 ;  /* 0x0000000b11117c10 */ /* 0x000fe40009fe8404 */
[----:B----4-:R-:W-:Y:S01]  /*0670*/  IADD3 R18, P1, P2, R24, UR10, R3 ;  /* 0x0000000a18127c10 */ /* 0x010fe2000fa3e003 */
[----:B------:R-:W2:Y:S01]  /*0680*/  LDG.E.U8 R14, desc[UR8][R14.64] ;  /* 0x000000080e0e7981 */ /* 0x000ea2000c1e1100 */
[----:B---3--:R-:W-:-:S03]  /*0690*/  IADD3 R28, PT, PT, R19, R28, R20 ;  /* 0x0000001c131c7210 */ /* 0x008fc60007ffe014 */
[----:B------:R-:W2:Y:S01]  /*06a0*/  LDG.E.U8 R17, desc[UR8][R16.64] ;  /* 0x0000000810117981 */ /* 0x000ea2000c1e1100 */
[----:B------:R-:W-:Y:S02]  /*06b0*/  SHF.R.S32.HI R19, RZ, 0x1f, R24 ;  /* 0x0000001fff137819 */ /* 0x000fe40000011418 */
[----:B------:R-:W-:Y:S02]  /*06c0*/  IADD3 R20, P3, P4, R25, UR10, R3 ;  /* 0x0000000a19147c10 */ /* 0x000fe4000fc7e003 */
[--C-:B------:R-:W-:Y:S02]  /*06d0*/  IADD3.X R19, PT, PT, R19, UR11, R4.reuse, P1, P2 ;  /* 0x0000000b13137c10 */ /* 0x100fe40008fe4404 */
[----:B------:R-:W-:-:S04]  /*06e0*/  IADD3.X R21, PT, PT, R21, UR11, R4, P3, P4 ;  /* 0x0000000b15157c10 */ /* 0x000fc80009fe8404 */
[----:B------:R-:W3:Y:S04]  /*06f0*/  LDG.E.U8 R19, desc[UR8][R18.64] ;  /* 0x0000000812137981 */ /* 0x000ee8000c1e1100 */
[----:B------:R-:W3:Y:S01]  /*0700*/  LDG.E.U8 R20, desc[UR8][R20.64] ;  /* 0x0000000814147981 */ /* 0x000ee2000c1e1100 */
[----:B------:R-:W-:Y:S01]  /*0710*/  UIADD3 UR6, UPT, UPT, UR6, 0x10, URZ ;  /* 0x0000001006067890 */ /* 0x000fe2000fffe0ff */
[C---:B------:R-:W-:Y:S02]  /*0720*/  IMAD R27, R0.reuse, 0x10, R27 ;  /* 0x00000010001b7824 */ /* 0x040fe400078e021b */
[C---:B------:R-:W-:Y:S01]  /*0730*/  IMAD R2, R0.reuse, 0x10, R2 ;  /* 0x0000001000027824 */ /* 0x040fe200078e0202 */
[----:B------:R-:W-:Y:S01]  /*0740*/  UISETP.NE.AND UP1, UPT, UR6, URZ, UPT ;  /* 0x000000ff0600728c */ /* 0x000fe2000bf25270 */
[----:B------:R-:W-:-:S02]  /*0750*/  IMAD R5, R0, 0x10, R5 ;  /* 0x0000001000057824 */ /* 0x000fc400078e0205 */
[C---:B------:R-:W-:Y:S02]  /*0760*/  IMAD R6, R0.reuse, 0x10, R6 ;  /* 0x0000001000067824 */ /* 0x040fe400078e0206 */
[C---:B------:R-:W-:Y:S02]  /*0770*/  IMAD R7, R0.reuse, 0x10, R7 ;  /* 0x0000001000077824 */ /* 0x040fe400078e0207 */
[C---:B------:R-:W-:Y:S02]  /*0780*/  IMAD R8, R0.reuse, 0x10, R8 ;  /* 0x0000001000087824 */ /* 0x040fe400078e0208 */
[C---:B------:R-:W-:Y:S02]  /*0790*/  IMAD R9, R0.reuse, 0x10, R9 ;  /* 0x0000001000097824 */ /* 0x040fe400078e0209 */
[C---:B------:R-:W-:Y:S02]  /*07a0*/  IMAD R10, R0.reuse, 0x10, R10 ;  /* 0x00000010000a7824 */ /* 0x040fe400078e020a */
[----:B------:R-:W-:-:S02]  /*07b0*/  IMAD R11, R0, 0x10, R11 ;  /* 0x00000010000b7824 */ /* 0x000fc400078e020b */
[C---:B------:R-:W-:Y:S02]  /*07c0*/  IMAD R12, R0.reuse, 0x10, R12 ;  /* 0x00000010000c7824 */ /* 0x040fe400078e020c */
[C---:B------:R-:W-:Y:S02]  /*07d0*/  IMAD R13, R0.reuse, 0x10, R13 ;  /* 0x00000010000d7824 */ /* 0x040fe400078e020d */
[C---:B------:R-:W-:Y:S02]  /*07e0*/  IMAD R22, R0.reuse, 0x10, R22 ;  /* 0x0000001000167824 */ /* 0x040fe400078e0216 */
[C---:B------:R-:W-:Y:S02]  /*07f0*/  IMAD R23, R0.reuse, 0x10, R23 ;  /* 0x0000001000177824 */ /* 0x040fe400078e0217 */
[C---:B------:R-:W-:Y:S02]  /*0800*/  IMAD R24, R0.reuse, 0x10, R24 ;  /* 0x0000001000187824 */ /* 0x040fe400078e0218 */
[----:B------:R-:W-:-:S02]  /*0810*/  IMAD R25, R0, 0x10, R25 ;  /* 0x0000001000197824 */ /* 0x000fc400078e0219 */
[----:B------:R-:W-:Y:S01]  /*0820*/  IMAD R26, R0, 0x10, R26 ;  /* 0x00000010001a7824 */ /* 0x000fe200078e021a */
[----:B--2---:R-:W-:-:S04]  /*0830*/  IADD3 R28, PT, PT, R17, R28, R14 ;  /* 0x0000001c111c7210 */ /* 0x004fc80007ffe00e */
[----:B---3--:R-:W-:Y:S01]  /*0840*/  IADD3 R28, PT, PT, R20, R28, R19 ;  /* 0x0000001c141c7210 */ /* 0x008fe20007ffe013 */
[----:B------:R-:W-:Y:S06]  /*0850*/  BRA.U UP1, `(.L_x_3) ;  /* 0xfffffff901947547 */ /* 0x000fec000b83ffff */
.L_x_2:
[----:B------:R-:W-:Y:S05]  /*0860*/  BRA.U !UP0, `(.L_x_1) ;  /* 0x0000001108447547 */ /* 0x000fea000b800000 */
[----:B------:R-:W-:Y:S02]  /*0870*/  UISETP.GE.U32.AND UP0, UPT, UR5, 0x8, UPT ;  /* 0x000000080500788c */ /* 0x000fe4000bf06070 */
[----:B------:R-:W-:-:S04]  /*0880*/  ULOP3.LUT UR6, UR7, 0x7, URZ, 0xc0, !UPT ;  /* 0x0000000707067892 */ /* 0x000fc8000f8ec0ff */
[----:B------:R-:W-:-:S03]  /*0890*/  UISETP.NE.AND UP1, UPT, UR6, URZ, UPT ;  /* 0x000000ff0600728c */ /* 0x000fc6000bf25270 */
[----:B------:R-:W-:Y:S08]  /*08a0*/  BRA.U !UP0, `(.L_x_4) ;  /* 0x0000000108b87547 */ /* 0x000ff0000b800000 */
[----:B------:R-:W0:Y:S01]  /*08b0*/  LDCU.64 UR10, c[0x0][0x380] ;  /* 0x00007000ff0a77ac */ /* 0x000e220008000a00 */
[----:B------:R-:W-:-:S05]  /*08c0*/  IMAD R2, R0, UR4, RZ ;  /* 0x0000000400027c24 */ /* 0x000fca000f8e02ff */
[----:B------:R-:W-:Y:S02]  /*08d0*/  SHF.R.S32.HI R5, RZ, 0x1f, R2 ;  /* 0x0000001fff057819 */ /* 0x000fe40000011402 */
[C---:B0-----:R-:W-:Y:S01]  /*08e0*/  IADD3 R10, P1, P2, R2.reuse, UR10, R3 ;  /* 0x0000000a020a7c10 */ /* 0x041fe2000fa3e003 */
[----:B------:R-:W-:-:S03]  /*08f0*/  IMAD.IADD R2, R2, 0x1, R0 ;  /* 0x0000000102027824 */ /* 0x000fc600078e0200 */
[----:B------:R-:W-:Y:S02]  /*0900*/  IADD3.X R11, PT, PT, R5, UR11, R4, P1, P2 ;  /* 0x0000000b050b7c10 */ /* 0x000fe40008fe4404 */
[----:B------:R-:W-:Y:S02]  /*0910*/  SHF.R.S32.HI R5, RZ, 0x1f, R2 ;  /* 0x0000001fff057819 */ /* 0x000fe40000011402 */
[C---:B------:R-:W-:Y:S01]  /*0920*/  IADD3 R12, P1, P2, R2.reuse, UR10, R3 ;  /* 0x0000000a020c7c10 */ /* 0x040fe2000fa3e003 */
[----:B------:R-:W-:-:S03]  /*0930*/  IMAD.IADD R2, R2, 0x1, R0 ;  /* 0x0000000102027824 */ /* 0x000fc600078e0200 */
[----:B------:R-:W-:Y:S01]  /*0940*/  IADD3.X R13, PT, PT, R5, UR11, R4, P1, P2 ;  /* 0x0000000b050d7c10 */ /* 0x000fe20008fe4404 */
[C---:B------:R-:W-:Y:S01]  /*0950*/  IMAD.IADD R7, R2.reuse, 0x1, R0 ;  /* 0x0000000102077824 */ /* 0x040fe200078e0200 */
[----:B------:R-:W-:Y:S01]  /*0960*/  SHF.R.S32.HI R9, RZ, 0x1f, R2 ;  /* 0x0000001fff097819 */ /* 0x000fe20000011402 */
[----:B------:R0:W2:Y:S01]  /*0970*/  LDG.E.U8 R5, desc[UR8][R10.64] ;  /* 0x000000080a057981 */ /* 0x0000a2000c1e1100 */
[----:B------:R-:W-:Y:S01]  /*0980*/  IADD3 R14, P1, P2, R2, UR10, R3 ;  /* 0x0000000a020e7c10 */ /* 0x000fe2000fa3e003 */
[----:B------:R-:W-:Y:S02]  /*0990*/  IMAD.IADD R8, R7, 0x1, R0 ;  /* 0x0000000107087824 */ /* 0x000fe400078e0200 */
[----:B------:R1:W2:Y:S01]  /*09a0*/  LDG.E.U8 R2, desc[UR8][R12.64] ;  /* 0x000000080c027981 */ /* 0x0002a2000c1e1100 */
[----:B------:R-:W-:Y:S02]  /*09b0*/  IADD3.X R15, PT, PT, R9, UR11, R4, P1, P2 ;  /* 0x0000000b090f7c10 */ /* 0x000fe40008fe4404 */
[----:B------:R-:W-:-:S02]  /*09c0*/  SHF.R.S32.HI R9, RZ, 0x1f, R7 ;  /* 0x0000001fff097819 */ /* 0x000fc40000011407 */
[----:B------:R-:W-:Y:S01]  /*09d0*/  IADD3 R6, P1, P2, R7, UR10, R3 ;  /* 0x0000000a07067c10 */ /* 0x000fe2000fa3e003 */
[----:B------:R3:W4:Y:S03]  /*09e0*/  LDG.E.U8 R16, desc[UR8][R14.64] ;  /* 0x000000080e107981 */ /* 0x000726000c1e1100 */
[----:B------:R-:W-:Y:S01]  /*09f0*/  IADD3.X R7, PT, PT, R9, UR11, R4, P1, P2 ;  /* 0x0000000b09077c10 */ /* 0x000fe20008fe4404 */
[----:B------:R-:W-:Y:S01]  /*0a00*/  IMAD.IADD R9, R8, 0x1, R0 ;  /* 0x0000000108097824 */ /* 0x000fe200078e0200 */
[----:B------:R-:W-:-:S03]  /*0a10*/  SHF.R.S32.HI R19, RZ, 0x1f, R8 ;  /* 0x0000001fff137819 */ /* 0x000fc60000011408 */
[--C-:B------:R-:W-:Y:S01]  /*0a20*/  IMAD.IADD R17, R9, 0x1, R0.reuse ;  /* 0x0000000109117824 */ /* 0x100fe200078e0200 */
[----:B------:R-:W-:Y:S01]  /*0a30*/  IADD3 R8, P1, P2, R8, UR10, R3 ;  /* 0x0000000a08087c10 */ /* 0x000fe2000fa3e003 */
[----:B------:R-:W4:Y:S01]  /*0a40*/  LDG.E.U8 R6, desc[UR8][R6.64] ;  /* 0x0000000806067981 */ /* 0x000f22000c1e1100 */
[----:B0-----:R-:W-:Y:S01]  /*0a50*/  SHF.R.S32.HI R11, RZ, 0x1f, R9 ;  /* 0x0000001fff0b7819 */ /* 0x001fe20000011409 */
[----:B-1----:R-:W-:Y:S01]  /*0a60*/  IMAD.IADD R12, R17, 0x1, R0 ;  /* 0x00000001110c7824 */ /* 0x002fe200078e0200 */
[----:B------:R-:W-:Y:S02]  /*0a70*/  IADD3 R10, P3, P4, R9, UR10, R3 ;  /* 0x0000000a090a7c10 */ /* 0x000fe4000fc7e003 */
[--C-:B------:R-:W-:Y:S02]  /*0a80*/  IADD3.X R9, PT, PT, R19, UR11, R4.reuse, P1, P2 ;  /* 0x0000000b13097c10 */ /* 0x100fe40008fe4404 */
[----:B------:R-:W-:Y:S02]  /*0a90*/  SHF.R.S32.HI R13, RZ, 0x1f, R17 ;  /* 0x0000001fff0d7819 */ /* 0x000fe40000011411 */
[----:B---3--:R-:W-:Y:S01]  /*0aa0*/  IADD3 R14, P1, P2, R17, UR10, R3 ;  /* 0x0000000a110e7c10 */ /* 0x008fe2000fa3e003 */
[----:B------:R-:W3:Y:S01]  /*0ab0*/  LDG.E.U8 R8, desc[UR8][R8.64] ;  /* 0x0000000808087981 */ /* 0x000ee2000c1e1100 */
[----:B------:R-:W-:-:S02]  /*0ac0*/  IADD3.X R11, PT, PT, R11, UR11, R4, P3, P4 ;  /* 0x0000000b0b0b7c10 */ /* 0x000fc40009fe8404 */
[----:B------:R-:W-:Y:S02]  /*0ad0*/  SHF.R.S32.HI R17, RZ, 0x1f, R12 ;  /* 0x0000001fff117819 */ /* 0x000fe4000001140c */
[----:B------:R-:W-:Y:S01]  /*0ae0*/  IADD3 R12, P3, P4, R12, UR10, R3 ;  /* 0x0000000a0c0c7c10 */ /* 0x000fe2000fc7e003 */
[----:B------:R-:W3:Y:S01]  /*0af0*/  LDG.E.U8 R10, desc[UR8][R10.64] ;  /* 0x000000080a0a7981 */ /* 0x000ee2000c1e1100 */
[--C-:B------:R-:W-:Y:S02]  /*0b00*/  IADD3.X R15, PT, PT, R13, UR11, R4.reuse, P1, P2 ;  /* 0x0000000b0d0f7c10 */ /* 0x100fe40008fe4404 */
[----:B------:R-:W-:-:S03]  /*0b10*/  IADD3.X R13, PT, PT, R17, UR11, R4, P3, P4 ;  /* 0x0000000b110d7c10 */ /* 0x000fc60009fe8404 */
[----:B------:R-:W5:Y:S04]  /*0b20*/  LDG.E.U8 R14, desc[UR8][R14.64] ;  /* 0x000000080e0e7981 */ /* 0x000f68000c1e1100 */
[----:B------:R-:W5:Y:S01]  /*0b30*/  LDG.E.U8 R12, desc[UR8][R12.64] ;  /* 0x000000080c0c7981 */ /* 0x000f62000c1e1100 */
[----:B------:R-:W-:Y:S01]  /*0b40*/  UIADD3 UR4, UPT, UPT, UR4, 0x8, URZ ;  /* 0x0000000804047890 */ /* 0x000fe2000fffe0ff */
[----:B--2---:R-:W-:-:S04]  /*0b50*/  IADD3 R5, PT, PT, R2, R28, R5 ;  /* 0x0000001c02057210 */ /* 0x004fc80007ffe005 */
[----:B----4-:R-:W-:-:S04]  /*0b60*/  IADD3 R5, PT, PT, R6, R5, R16 ;  /* 0x0000000506057210 */ /* 0x010fc80007ffe010 */
[----:B---3--:R-:W-:-:S04]  /*0b70*/  IADD3 R5, PT, PT, R10, R5, R8 ;  /* 0x000000050a057210 */ /* 0x008fc80007ffe008 */
[----:B-----5:R-:W-:-:S07]  /*0b80*/  IADD3 R28, PT, PT, R12, R5, R14 ;  /* 0x000000050c1c7210 */ /* 0x020fce0007ffe00e */
.L_x_4:
[----:B------:R-:W-:Y:S05]  /*0b90*/  BRA.U !UP1, `(.L_x_1) ;  /* 0x0000000d09787547 */ /* 0x000fea000b800000 */
[----:B------:R-:W-:Y:S02]  /*0ba0*/  UISETP.GE.U32.AND UP0, UPT, UR6, 0x4, UPT ;  /* 0x000000040600788c */ /* 0x000fe4000bf06070 */
[----:B------:R-:W-:-:S04]  /*0bb0*/  ULOP3.LUT UR5, UR7, 0x3, URZ, 0xc0, !UPT ;  /* 0x0000000307057892 */ /* 0x000fc8000f8ec0ff */
[----:B------:R-:W-:-:S03]  /*0bc0*/  UISETP.NE.AND UP1, UPT, UR5, URZ, UPT ;  /* 0x000000ff0500728c */ /* 0x000fc6000bf25270 */
[----:B------:R-:W-:Y:S08]  /*0bd0*/  BRA.U !UP0, `(.L_x_5) ;  /* 0x0000000108607547 */ /* 0x000ff0000b800000 */
[----:B------:R-:W0:Y:S01]  /*0be0*/  LDCU.64 UR10, c[0x0][0x380] ;  /* 0x00007000ff0a77ac */ /* 0x000e220008000a00 */
[----:B------:R-:W-:-:S04]  /*0bf0*/  IMAD R8, R0, UR4, RZ ;  /* 0x0000000400087c24 */ /* 0x000fc8000f8e02ff */
[----:B------:R-:W-:Y:S01]  /*0c00*/  IMAD.IADD R6, R8, 0x1, R0 ;  /* 0x0000000108067824 */ /* 0x000fe200078e0200 */
[----:B------:R-:W-:-:S03]  /*0c10*/  SHF.R.S32.HI R5, RZ, 0x1f, R8 ;  /* 0x0000001fff057819 */ /* 0x000fc60000011408 */
[----:B------:R-:W-:Y:S01]  /*0c20*/  IMAD.IADD R10, R6, 0x1, R0 ;  /* 0x00000001060a7824 */ /* 0x000fe200078e0200 */
[----:B------:R-:W-:-:S03]  /*0c30*/  SHF.R.S32.HI R7, RZ, 0x1f, R6 ;  /* 0x0000001fff077819 */ /* 0x000fc60000011406 */
[----:B------:R-:W-:Y:S01]  /*0c40*/  IMAD.IADD R12, R10, 0x1, R0 ;  /* 0x000000010a0c7824 */ /* 0x000fe200078e0200 */
[--C-:B0-----:R-:W-:Y:S02]  /*0c50*/  IADD3 R8, P1, P2, R8, UR10, R3.reuse ;  /* 0x0000000a08087c10 */ /* 0x101fe4000fa3e003 */
[--C-:B------:R-:W-:Y:S02]  /*0c60*/  IADD3 R6, P3, P4, R6, UR10, R3.reuse ;  /* 0x0000000a06067c10 */ /* 0x100fe4000fc7e003 */
[----:B------:R-:W-:Y:S02]  /*0c70*/  IADD3.X R9, PT, PT, R5, UR11, R4, P1, P2 ;  /* 0x0000000b05097c10 */ /* 0x000fe40008fe4404 */
[----:B------:R-:W-:Y:S02]  /*0c80*/  SHF.R.S32.HI R5, RZ, 0x1f, R10 ;  /* 0x0000001fff057819 */ /* 0x000fe4000001140a */
[----:B------:R-:W-:Y:S02]  /*0c90*/  IADD3.X R7, PT, PT, R7, UR11, R4, P3, P4 ;  /* 0x0000000b07077c10 */ /* 0x000fe40009fe8404 */
[----:B------:R-:W-:Y:S01]  /*0ca0*/  IADD3 R10, P1, P2, R10, UR10, R3 ;  /* 0x0000000a0a0a7c10 */ /* 0x000fe2000fa3e003 */
[----:B------:R-:W2:Y:S01]  /*0cb0*/  LDG.E.U8 R9, desc[UR8][R8.64] ;  /* 0x0000000808097981 */ /* 0x000ea2000c1e1100 */
[----:B------:R-:W-:-:S02]  /*0cc0*/  SHF.R.S32.HI R13, RZ, 0x1f, R12 ;  /* 0x0000001fff0d7819 */ /* 0x000fc4000001140c */
[----:B------:R-:W-:Y:S01]  /*0cd0*/  IADD3 R12, P3, P4, R12, UR10, R3 ;  /* 0x0000000a0c0c7c10 */ /* 0x000fe2000fc7e003 */
[----:B------:R-:W2:Y:S01]  /*0ce0*/  LDG.E.U8 R6, desc[UR8][R6.64] ;  /* 0x0000000806067981 */ /* 0x000ea2000c1e1100 */
[--C-:B------:R-:W-:Y:S02]  /*0cf0*/  IADD3.X R11, PT, PT, R5, UR11, R4.reuse, P1, P2 ;  /* 0x0000000b050b7c10 */ /* 0x100fe40008fe4404 */
[----:B------:R-:W-:-:S04]  /*0d00*/  IADD3.X R13, PT, PT, R13, UR11, R4, P3, P4 ;  /* 0x0000000b0d0d7c10 */ /* 0x000fc80009fe8404 */
[----:B------:R-:W3:Y:S04]  /*0d10*/  LDG.E.U8 R11, desc[UR8][R10.64] ;  /* 0x000000080a0b7981 */ /* 0x000ee8000c1e1100 */
[----:B------:R-:W3:Y:S01]  /*0d20*/  LDG.E.U8 R12, desc[UR8][R12.64] ;  /* 0x000000080c0c7981 */ /* 0x000ee2000c1e1100 */
[----:B------:R-:W-:Y:S01]  /*0d30*/  UIADD3 UR4, UPT, UPT, UR4, 0x4, URZ ;  /* 0x0000000404047890 */ /* 0x000fe2000fffe0ff */
[----:B--2---:R-:W-:-:S04]  /*0d40*/  IADD3 R28, PT, PT, R6, R28, R9 ;  /* 0x0000001c061c7210 */ /* 0x004fc80007ffe009 */
[----:B---3--:R-:W-:-:S07]  /*0d50*/  IADD3 R28, PT, PT, R12, R28, R11 ;  /* 0x0000001c0c1c7210 */ /* 0x008fce0007ffe00b */
.L_x_5:
[----:B------:R-:W-:Y:S05]  /*0d60*/  BRA.U !UP1, `(.L_x_1) ;  /* 0x0000000d09047547 */ /* 0x000fea000b800000 */
[----:B------:R-:W0:Y:S01]  /*0d70*/  LDCU.64 UR10, c[0x0][0x380] ;  /* 0x00007000ff0a77ac */ /* 0x000e220008000a00 */
[----:B------:R-:W-:-:S05]  /*0d80*/  IMAD R2, R0, UR4, RZ ;  /* 0x0000000400027c24 */ /* 0x000fca000f8e02ff */
[----:B------:R-:W-:Y:S02]  /*0d90*/  SHF.R.S32.HI R5, RZ, 0x1f, R2 ;  /* 0x0000001fff057819 */ /* 0x000fe40000011402 */
[----:B0-----:R-:W-:-:S04]  /*0da0*/  IADD3 R6, P1, P2, R2, UR10, R3 ;  /* 0x0000000a02067c10 */ /* 0x001fc8000fa3e003 */
[----:B------:R-:W-:-:S06]  /*0db0*/  IADD3.X R7, PT, PT, R5, UR11, R4, P1, P2 ;  /* 0x0000000b05077c10 */ /* 0x000fcc0008fe4404 */
[----:B------:R-:W2:Y:S01]  /*0dc0*/  LDG.E.U8 R7, desc[UR8][R6.64] ;  /* 0x0000000806077981 */ /* 0x000ea2000c1e1100 */
[----:B------:R-:W-:-:S04]  /*0dd0*/  UIADD3 UR4, UPT, UPT, -UR5, 0x1, URZ ;  /* 0x0000000105047890 */ /* 0x000fc8000fffe1ff */
[----:B------:R-:W-:Y:S01]  /*0de0*/  UISETP.NE.AND UP0, UPT, UR4, URZ, UPT ;  /* 0x000000ff0400728c */ /* 0x000fe2000bf05270 */
[----:B--2---:R-:W-:-:S08]  /*0df0*/  IMAD.IADD R28, R28, 0x1, R7 ;  /* 0x000000011c1c7824 */ /* 0x004fd000078e0207 */
[----:B------:R-:W-:Y:S05]  /*0e00*/  BRA.U !UP0, `(.L_x_1) ;  /* 0x0000000908dc7547 */ /* 0x000fea000b800000 */
[----:B------:R-:W-:-:S07]  /*0e10*/  IMAD.IADD R2, R2, 0x1, R0 ;  /* 0x0000000102027824 */ /* 0x000fce00078e0200 */
.L_x_6:
[----:B------:R-:W-:Y:S02]  /*0e20*/  SHF.R.S32.HI R5, RZ, 0x1f, R2 ;  /* 0x0000001fff057819 */ /* 0x000fe40000011402 */
[----:B------:R-:W-:-:S04]  /*0e30*/  IADD3 R6, P1, P2, R2, UR10, R3 ;  /* 0x0000000a02067c10 */ /* 0x000fc8000fa3e003 */
[----:B------:R-:W-:-:S06]  /*0e40*/  IADD3.X R7, PT, PT, R5, UR11, R4, P1, P2 ;  /* 0x0000000b05077c10 */ /* 0x000fcc0008fe4404 */
[----:B------:R-:W2:Y:S01]  /*0e50*/  LDG.E.U8 R7, desc[UR8][R6.64] ;  /* 0x0000000806077981 */ /* 0x000ea2000c1e1100 */
[----:B------:R-:W-:Y:S01]  /*0e60*/  UIADD3 UR4, UPT, UPT, UR4, 0x1, URZ ;  /* 0x0000000104047890 */ /* 0x000fe2000fffe0ff */
[----:B------:R-:W-:-:S03]  /*0e70*/  IMAD.IADD R2, R2, 0x1, R0 ;  /* 0x0000000102027824 */ /* 0x000fc600078e0200 */
[----:B------:R-:W-:Y:S01]  /*0e80*/  UISETP.NE.AND UP0, UPT, UR4, URZ, UPT ;  /* 0x000000ff0400728c */ /* 0x000fe2000bf05270 */
[----:B--2---:R-:W-:-:S08]  /*0e90*/  IMAD.IADD R28, R7, 0x1, R28 ;  /* 0x00000001071c7824 */ /* 0x004fd000078e021c */
[----:B------:R-:W-:Y:S05]  /*0ea0*/  BRA.U UP0, `(.L_x_6) ;  /* 0xfffffffd00dc7547 */ /* 0x000fea000b83ffff */
[----:B------:R-:W-:Y:S05]  /*0eb0*/  BRA `(.L_x_1) ;  /* 0x0000000800b07947 */ /* 0x000fea0003800000 */
.L_x_0:
[----:B------:R-:W0:Y:S01]  /*0ec0*/  LDCU UR7, c[0x0][0x394] ;  /* 0x00007280ff0777ac */ /* 0x000e220008000800 */
[----:B------:R-:W-:Y:S01]  /*0ed0*/  IMAD.MOV.U32 R28, RZ, RZ, RZ ;  /* 0x000000ffff1c7224 */ /* 0x000fe200078e00ff */
[----:B0-----:R-:W-:-:S09]  /*0ee0*/  UISETP.GE.AND UP0, UPT, UR7, 0x1, UPT ;  /* 0x000000010700788c */ /* 0x001fd2000bf06270 */
[----:B------:R-:W-:Y:S05]  /*0ef0*/  BRA.U !UP0, `(.L_x_1) ;  /* 0x0000000908a07547 */ /* 0x000fea000b800000 */
[----:B------:R-:W-:Y:S01]  /*0f00*/  UISETP.GE.U32.AND UP1, UPT, UR7, 0x8, UPT ;  /* 0x000000080700788c */ /* 0x000fe2000bf26070 */
[----:B------:R-:W-:Y:S01]  /*0f10*/  SHF.R.S32.HI R12, RZ, 0x1f, R3 ;  /* 0x0000001fff0c7819 */ /* 0x000fe20000011403 */
[----:B------:R-:W-:Y:S01]  /*0f20*/  ULOP3.LUT UR6, UR7, 0x7, URZ, 0xc0, !UPT ;  /* 0x0000000707067892 */ /* 0x000fe2000f8ec0ff */
[----:B------:R-:W-:Y:S02]  /*0f30*/  IMAD.MOV.U32 R13, RZ, RZ, RZ ;  /* 0x000000ffff0d7224 */ /* 0x000fe400078e00ff */
[----:B------:R-:W-:Y:S01]  /*0f40*/  IMAD.MOV.U32 R28, RZ, RZ, RZ ;  /* 0x000000ffff1c7224 */ /* 0x000fe200078e00ff */
        /* <DEDUP_REMOVED lines=11> */
[----:B------:R-:W-:Y:S02]  /*1000*/  IMAD R19, R0, 0x7, RZ ;  /* 0x0000000700137824 */ /* 0x000fe400078e02ff */
[----:B------:R-:W-:Y:S02]  /*1010*/  IMAD.MOV.U32 R20, RZ, RZ, RZ ;  /* 0x000000ffff147224 */ /* 0x000fe400078e00ff */
[----:B------:R-:W-:Y:S02]  /*1020*/  IMAD.MOV.U32 R28, RZ, RZ, RZ ;  /* 0x000000ffff1c7224 */ /* 0x000fe400078e00ff */
[----:B------:R-:W-:-:S07]  /*1030*/  IMAD.U32 R13, RZ, RZ, UR4 ;  /* 0x00000004ff0d7e24 */ /* 0x000fce000f8e00ff */
.L_x_8:
[----:B------:R-:W-:Y:S02]  /*1040*/  SHF.R.S32.HI R5, RZ, 0x1f, R20 ;  /* 0x0000001fff057819 */ /* 0x000fe40000011414 */
[----:B-1----:R-:W-:-:S04]  /*1050*/  IADD3 R10, P1, P2, R20, UR10, R3 ;  /* 0x0000000a140a7c10 */ /* 0x002fc8000fa3e003 */
[----:B------:R-:W-:-:S05]  /*1060*/  IADD3.X R11, PT, PT, R5, UR11, R12, P1, P2 ;  /* 0x0000000b050b7c10 */ /* 0x000fca0008fe440c */
[----:B------:R1:W2:Y:S01]  /*1070*/  LDG.E.U8 R21, desc[UR8][R10.64] ;  /* 0x000000080a157981 */ /* 0x0002a2000c1e1100 */
[----:B0-----:R-:W-:Y:S02]  /*1080*/  SHF.R.S32.HI R5, RZ, 0x1f, R2 ;  /* 0x0000001fff057819 */ /* 0x001fe40000011402 */
[----:B------:R-:W-:-:S04]  /*1090*/  IADD3 R4, P1, P2, R2, UR10, R3 ;  /* 0x0000000a02047c10 */ /* 0x000fc8000fa3e003 */
[----:B------:R-:W-:-:S05]  /*10a0*/  IADD3.X R5, PT, PT, R5, UR11, R12, P1, P2 ;  /* 0x0000000b05057c10 */ /* 0x000fca0008fe440c */
[----:B------:R0:W3:Y:S01]  /*10b0*/  LDG.E.U8 R22, desc[UR8][R4.64] ;  /* 0x0000000804167981 */ /* 0x0000e2000c1e1100 */
[----:B------:R-:W-:Y:S02]  /*10c0*/  SHF.R.S32.HI R7, RZ, 0x1f, R14 ;  /* 0x0000001fff077819 */ /* 0x000fe4000001140e */
[----:B------:R-:W-:-:S04]  /*10d0*/  IADD3 R6, P1, P2, R14, UR10, R3 ;  /* 0x0000000a0e067c10 */ /* 0x000fc8000fa3e003 */
[----:B------:R-:W-:-:S05]  /*10e0*/  IADD3.X R7, PT, PT, R7, UR11, R12, P1, P2 ;  /* 0x0000000b07077c10 */ /* 0x000fca0008fe440c */
[----:B------:R4:W5:Y:S01]  /*10f0*/  LDG.E.U8 R23, desc[UR8][R6.64] ;  /* 0x0000000806177981 */ /* 0x000962000c1e1100 */
[----:B------:R-:W-:Y:S02]  /*1100*/  SHF.R.S32.HI R9, RZ, 0x1f, R15 ;  /* 0x0000001fff097819 */ /* 0x000fe4000001140f */
[----:B------:R-:W-:-:S04]  /*1110*/  IADD3 R8, P1, P2, R15, UR10, R3 ;  /* 0x0000000a0f087c10 */ /* 0x000fc8000fa3e003 */
[----:B------:R-:W-:-:S05]  /*1120*/  IADD3.X R9, PT, PT, R9, UR11, R12, P1, P2 ;  /* 0x0000000b09097c10 */ /* 0x000fca0008fe440c */
[----:B------:R4:W5:Y:S01]  /*1130*/  LDG.E.U8 R24, desc[UR8][R8.64] ;  /* 0x0000000808187981 */ /* 0x000962000c1e1100 */
[----:B-1----:R-:W-:Y:S02]  /*1140*/  SHF.R.S32.HI R11, RZ, 0x1f, R16 ;  /* 0x0000001fff0b7819 */ /* 0x002fe40000011410 */
[----:B------:R-:W-:-:S04]  /*1150*/  IADD3 R10, P1, P2, R16, UR10, R3 ;  /* 0x0000000a100a7c10 */ /* 0x000fc8000fa3e003 */
[----:B------:R-:W-:-:S05]  /*1160*/  IADD3.X R11, PT, PT, R11, UR11, R12, P1, P2 ;  /* 0x0000000b0b0b7c10 */ /* 0x000fca0008fe440c */
[----:B------:R1:W5:Y:S01]  /*1170*/  LDG.E.U8 R10, desc[UR8][R10.64] ;  /* 0x000000080a0a7981 */ /* 0x000362000c1e1100 */
[----:B0-----:R-:W-:Y:S02]  /*1180*/  SHF.R.S32.HI R5, RZ, 0x1f, R17 ;  /* 0x0000001fff057819 */ /* 0x001fe40000011411 */
[----:B------:R-:W-:-:S04]  /*1190*/  IADD3 R4, P1, P2, R17, UR10, R3 ;  /* 0x0000000a11047c10 */ /* 0x000fc8000fa3e003 */
[----:B------:R-:W-:-:S05]  /*11a0*/  IADD3.X R5, PT, PT, R5, UR11, R12, P1, P2 ;  /* 0x0000000b05057c10 */ /* 0x000fca0008fe440c */
[----:B------:R-:W5:Y:S01]  /*11b0*/  LDG.E.U8 R4, desc[UR8][R4.64] ;  /* 0x0000000804047981 */ /* 0x000f62000c1e1100 */
[----:B----4-:R-:W-:Y:S02]  /*11c0*/  SHF.R.S32.HI R7, RZ, 0x1f, R18 ;  /* 0x0000001fff077819 */ /* 0x010fe40000011412 */
[----:B------:R-:W-:-:S04]  /*11d0*/  IADD3 R6, P1, P2, R18, UR10, R3 ;  /* 0x0000000a12067c10 */ /* 0x000fc8000fa3e003 */
[----:B------:R-:W-:-:S05]  /*11e0*/  IADD3.X R7, PT, PT, R7, UR11, R12, P1, P2 ;  /* 0x0000000b07077c10 */ /* 0x000fca0008fe440c */
[----:B------:R-:W4:Y:S01]  /*11f0*/  LDG.E.U8 R6, desc[UR8][R6.64] ;  /* 0x0000000806067981 */ /* 0x000f22000c1e1100 */
[----:B------:R-:W-:Y:S02]  /*1200*/  SHF.R.S32.HI R9, RZ, 0x1f, R19 ;  /* 0x0000001fff097819 */ /* 0x000fe40000011413 */
[----:B------:R-:W-:-:S04]  /*1210*/  IADD3 R8, P1, P2, R19, UR10, R3 ;  /* 0x0000000a13087c10 */ /* 0x000fc8000fa3e003 */
[----:B------:R-:W-:-:S05]  /*1220*/  IADD3.X R9, PT, PT, R9, UR11, R12, P1, P2 ;  /* 0x0000000b09097c10 */ /* 0x000fca0008fe440c */
[----:B------:R-:W4:Y:S01]  /*1230*/  LDG.E.U8 R8, desc[UR8][R8.64] ;  /* 0x0000000808087981 */ /* 0x000f22000c1e1100 */
[----:B------:R-:W-:Y:S01]  /*1240*/  UIADD3 UR5, UPT, UPT, UR5, 0x8, URZ ;  /* 0x0000000805057890 */ /* 0x000fe2000fffe0ff */
[C---:B------:R-:W-:Y:S02]  /*1250*/  IMAD R2, R0.reuse, 0x8, R2 ;  /* 0x0000000800027824 */ /* 0x040fe400078e0202 */
[C---:B------:R-:W-:Y:S01]  /*1260*/  IMAD R14, R0.reuse, 0x8, R14 ;  /* 0x00000008000e7824 */ /* 0x040fe200078e020e */
[----:B------:R-:W-:Y:S01]  /*1270*/  UISETP.NE.AND UP1, UPT, UR5, URZ, UPT ;  /* 0x000000ff0500728c */ /* 0x000fe2000bf25270 */
[C---:B------:R-:W-:Y:S02]  /*1280*/  IMAD R15, R0.reuse, 0x8, R15 ;  /* 0x00000008000f7824 */ /* 0x040fe400078e020f */
[C---:B------:R-:W-:Y:S02]  /*1290*/  IMAD R16, R0.reuse, 0x8, R16 ;  /* 0x0000000800107824 */ /* 0x040fe400078e0210 */
[----:B------:R-:W-:-:S02]  /*12a0*/  IMAD R17, R0, 0x8, R17 ;  /* 0x0000000800117824 */ /* 0x000fc400078e0211 */
[C---:B------:R-:W-:Y:S02]  /*12b0*/  IMAD R18, R0.reuse, 0x8, R18 ;  /* 0x0000000800127824 */ /* 0x040fe400078e0212 */
[C---:B------:R-:W-:Y:S02]  /*12c0*/  IMAD R19, R0.reuse, 0x8, R19 ;  /* 0x0000000800137824 */ /* 0x040fe400078e0213 */
[----:B------:R-:W-:Y:S02]  /*12d0*/  IMAD R20, R0, 0x8, R20 ;  /* 0x0000000800147824 */ /* 0x000fe400078e0214 */
[----:B--2---:R-:W-:-:S04]  /*12e0*/  IMAD.IADD R21, R21, 0x1, R28 ;  /* 0x0000000115157824 */ /* 0x004fc800078e021c */
[----:B-1----:R-:W-:-:S05]  /*12f0*/  IMAD.HI.U32 R11, R21, -0x7ff87f8f, RZ ;  /* 0x80078071150b7827 */ /* 0x002fca00078e00ff */
[----:B------:R-:W-:-:S05]  /*1300*/  SHF.R.U32.HI R26, RZ, 0xf, R11 ;  /* 0x0000000fff1a7819 */ /* 0x000fca000001160b */
[----:B------:R-:W-:-:S04]  /*1310*/  IMAD R21, R26, -0xfff1, R21 ;  /* 0xffff000f1a157824 */ /* 0x000fc800078e0215 */
[----:B---3--:R-:W-:-:S05]  /*1320*/  IMAD.IADD R22, R21, 0x1, R22 ;  /* 0x0000000115167824 */ /* 0x008fca00078e0216 */
[----:B------:R-:W-:-:S13]  /*1330*/  ISETP.GE.U32.AND P1, PT, R22, 0xfff1, PT ;  /* 0x0000fff11600780c */ /* 0x000fda0003f26070 */
[----:B------:R-:W-:-:S04]  /*1340*/  @P1 VIADD R22, R22, 0xffff000f ;  /* 0xffff000f16161836 */ /* 0x000fc80000000000 */
[----:B-----5:R-:W-:-:S05]  /*1350*/  IMAD.IADD R23, R22, 0x1, R23 ;  /* 0x0000000116177824 */ /* 0x020fca00078e0217 */
[----:B------:R-:W-:-:S13]  /*1360*/  ISETP.GE.U32.AND P1, PT, R23, 0xfff1, PT ;  /* 0x0000fff11700780c */ /* 0x000fda0003f26070 */
[----:B------:R-:W-:-:S04]  /*1370*/  @P1 VIADD R23, R23, 0xffff000f ;  /* 0xffff000f17171836 */ /* 0x000fc80000000000 */
[----:B------:R-:W-:-:S05]  /*1380*/  IMAD.IADD R23, R23, 0x1, R24 ;  /* 0x0000000117177824 */ /* 0x000fca00078e0218 */
        /* <DEDUP_REMOVED lines=8> */
[----:B----4-:R-:W-:-:S05]  /*1410*/  IMAD.IADD R23, R23, 0x1, R6 ;  /* 0x0000000117177824 */ /* 0x010fca00078e0206 */
[----:B------:R-:W-:-:S13]  /*1420*/  ISETP.GE.U32.AND P1, PT, R23, 0xfff1, PT ;  /* 0x0000fff11700780c */ /* 0x000fda0003f26070 */
[----:B------:R-:W-:-:S04]  /*1430*/  @P1 VIADD R23, R23, 0xffff000f ;  /* 0xffff000f17171836 */ /* 0x000fc80000000000 */
[----:B------:R-:W-:-:S05]  /*1440*/  IMAD.IADD R28, R23, 0x1, R8 ;  /* 0x00000001171c7824 */ /* 0x000fca00078e0208 */
[----:B------:R-:W-:-:S13]  /*1450*/  ISETP.GE.U32.AND P1, PT, R28, 0xfff1, PT ;  /* 0x0000fff11c00780c */ /* 0x000fda0003f26070 */
[----:B------:R-:W-:Y:S01]  /*1460*/  @P1 VIADD R28, R28, 0xffff000f ;  /* 0xffff000f1c1c1836 */ /* 0x000fe20000000000 */
[----:B------:R-:W-:Y:S06]  /*1470*/  BRA.U UP1, `(.L_x_8) ;  /* 0xfffffff901f07547 */ /* 0x000fec000b83ffff */
.L_x_7:
[----:B------:R-:W-:Y:S05]  /*1480*/  BRA.U !UP0, `(.L_x_1) ;  /* 0x00000005083c7547 */ /* 0x000fea000b800000 */
[----:B------:R-:W-:Y:S02]  /*1490*/  UISETP.GE.U32.AND UP0, UPT, UR6, 0x4, UPT ;  /* 0x000000040600788c */ /* 0x000fe4000bf06070 */
[----:B------:R-:W-:-:S04]  /*14a0*/  ULOP3.LUT UR4, UR7, 0x3, URZ, 0xc0, !UPT ;  /* 0x0000000307047892 */ /* 0x000fc8000f8ec0ff */
[----:B------:R-:W-:-:S03]  /*14b0*/  UISETP.NE.AND UP1, UPT, UR4, URZ, UPT ;  /* 0x000000ff0400728c */ /* 0x000fc6000bf25270 */
[----:B------:R-:W-:Y:S08]  /*14c0*/  BRA.U !UP0, `(.L_x_9) ;  /* 0x0000000108887547 */ /* 0x000ff0000b800000 */
[----:B------:R-:W0:Y:S01]  /*14d0*/  LDCU.64 UR10, c[0x0][0x380] ;  /* 0x00007000ff0a77ac */ /* 0x000e220008000a00 */
[----:B------:R-:W-:-:S05]  /*14e0*/  IMAD R2, R13, R0, RZ ;  /* 0x000000000d027224 */ /* 0x000fca00078e02ff */
[----:B------:R-:W-:Y:S02]  /*14f0*/  SHF.R.S32.HI R5, RZ, 0x1f, R2 ;  /* 0x0000001fff057819 */ /* 0x000fe40000011402 */
[----:B0-----:R-:W-:-:S04]  /*1500*/  IADD3 R4, P1, P2, R2, UR10, R3 ;  /* 0x0000000a02047c10 */ /* 0x001fc8000fa3e003 */
[----:B------:R-:W-:-:S05]  /*1510*/  IADD3.X R5, PT, PT, R5, UR11, R12, P1, P2 ;  /* 0x0000000b05057c10 */ /* 0x000fca0008fe440c */
[----:B------:R0:W2:Y:S01]  /*1520*/  LDG.E.U8 R11, desc[UR8][R4.64] ;  /* 0x00000008040b7981 */ /* 0x0000a2000c1e1100 */
[----:B------:R-:W-:-:S05]  /*1530*/  IMAD.IADD R2, R2, 0x1, R0 ;  /* 0x0000000102027824 */ /* 0x000fca00078e0200 */
[----:B------:R-:W-:Y:S02]  /*1540*/  SHF.R.S32.HI R7, RZ, 0x1f, R2 ;  /* 0x0000001fff077819 */ /* 0x000fe40000011402 */
[----:B------:R-:W-:-:S04]  /*1550*/  IADD3 R6, P1, P2, R2, UR10, R3 ;  /* 0x0000000a02067c10 */ /* 0x000fc8000fa3e003 */
[----:B------:R-:W-:-:S05]  /*1560*/  IADD3.X R7, PT, PT, R7, UR11, R12, P1, P2 ;  /* 0x0000000b07077c10 */ /* 0x000fca0008fe440c */
[----:B------:R-:W3:Y:S01]  /*1570*/  LDG.E.U8 R6, desc[UR8][R6.64] ;  /* 0x0000000806067981 */ /* 0x000ee2000c1e1100 */
[----:B------:R-:W-:-:S05]  /*1580*/  IMAD.IADD R2, R2, 0x1, R0 ;  /* 0x0000000102027824 */ /* 0x000fca00078e0200 */
[----:B------:R-:W-:Y:S02]  /*1590*/  SHF.R.S32.HI R9, RZ, 0x1f, R2 ;  /* 0x0000001fff097819 */ /* 0x000fe40000011402 */
[----:B------:R-:W-:-:S04]  /*15a0*/  IADD3 R8, P1, P2, R2, UR10, R3 ;  /* 0x0000000a02087c10 */ /* 0x000fc8000fa3e003 */
[----:B------:R-:W-:-:S06]  /*15b0*/  IADD3.X R9, PT, PT, R9, UR11, R12, P1, P2 ;  /* 0x0000000b09097c10 */ /* 0x000fcc0008fe440c */
[----:B------:R-:W4:Y:S01]  /*15c0*/  LDG.E.U8 R9, desc[UR8][R8.64] ;  /* 0x0000000808097981 */ /* 0x000f22000c1e1100 */
[----:B------:R-:W-:-:S05]  /*15d0*/  IMAD.IADD R2, R2, 0x1, R0 ;  /* 0x0000000102027824 */ /* 0x000fca00078e0200 */
[----:B0-----:R-:W-:Y:S02]  /*15e0*/  SHF.R.S32.HI R5, RZ, 0x1f, R2 ;  /* 0x0000001fff057819 */ /* 0x001fe40000011402 */
[----:B------:R-:W-:-:S04]  /*15f0*/  IADD3 R4, P1, P2, R2, UR10, R3 ;  /* 0x0000000a02047c10 */ /* 0x000fc8000fa3e003 */
[----:B------:R-:W-:-:S06]  /*1600*/  IADD3.X R5, PT, PT, R5, UR11, R12, P1, P2 ;  /* 0x0000000b05057c10 */ /* 0x000fcc0008fe440c */
[----:B------:R-:W5:Y:S01]  /*1610*/  LDG.E.U8 R5, desc[UR8][R4.64] ;  /* 0x0000000804057981 */ /* 0x000f62000c1e1100 */
[----:B------:R-:W-:Y:S02]  /*1620*/  VIADD R13, R13, 0x4 ;  /* 0x000000040d0d7836 */ /* 0x000fe40000000000 */
[----:B--2---:R-:W-:-:S05]  /*1630*/  IMAD.IADD R11, R28, 0x1, R11 ;  /* 0x000000011c0b7824 */ /* 0x004fca00078e020b */
[----:B------:R-:W-:-:S13]  /*1640*/  ISETP.GE.U32.AND P1, PT, R11, 0xfff1, PT ;  /* 0x0000fff10b00780c */ /* 0x000fda0003f26070 */
[----:B------:R-:W-:-:S04]  /*1650*/  @P1 VIADD R11, R11, 0xffff000f ;  /* 0xffff000f0b0b1836 */ /* 0x000fc80000000000 */
[----:B---3--:R-:W-:-:S05]  /*1660*/  IMAD.IADD R6, R11, 0x1, R6 ;  /* 0x000000010b067824 */ /* 0x008fca00078e0206 */
[----:B------:R-:W-:-:S13]  /*1670*/  ISETP.GE.U32.AND P1, PT, R6, 0xfff1, PT ;  /* 0x0000fff10600780c */ /* 0x000fda0003f26070 */
[----:B------:R-:W-:-:S04]  /*1680*/  @P1 VIADD R6, R6, 0xffff000f ;  /* 0xffff000f06061836 */ /* 0x000fc80000000000 */
[----:B----4-:R-:W-:-:S05]  /*1690*/  IMAD.IADD R6, R6, 0x1, R9 ;  /* 0x0000000106067824 */ /* 0x010fca00078e0209 */
[----:B------:R-:W-:-:S13]  /*16a0*/  ISETP.GE.U32.AND P1, PT, R6, 0xfff1, PT ;  /* 0x0000fff10600780c */ /* 0x000fda0003f26070 */
[----:B------:R-:W-:-:S04]  /*16b0*/  @P1 VIADD R6, R6, 0xffff000f ;  /* 0xffff000f06061836 */ /* 0x000fc80000000000 */
[----:B-----5:R-:W-:-:S05]  /*16c0*/  IMAD.IADD R28, R6, 0x1, R5 ;  /* 0x00000001061c7824 */ /* 0x020fca00078e0205 */
[----:B------:R-:W-:-:S13]  /*16d0*/  ISETP.GE.U32.AND P1, PT, R28, 0xfff1, PT ;  /* 0x0000fff11c00780c */ /* 0x000fda0003f26070 */
[----:B------:R-:W-:-:S07]  /*16e0*/  @P1 VIADD R28, R28, 0xffff000f ;  /* 0xffff000f1c1c1836 */ /* 0x000fce0000000000 */
.L_x_9:
[----:B------:R-:W-:Y:S05]  /*16f0*/  BRA.U !UP1, `(.L_x_1) ;  /* 0x0000000109a07547 */ /* 0x000fea000b800000 */
[----:B------:R-:W-:Y:S02]  /*1700*/  UISETP.NE.AND UP0, UPT, UR4, 0x1, UPT ;  /* 0x000000010400788c */ /* 0x000fe4000bf05270 */
[----:B------:R-:W-:-:S04]  /*1710*/  ULOP3.LUT UR4, UR7, 0x1, URZ, 0xc0, !UPT ;  /* 0x0000000107047892 */ /* 0x000fc8000f8ec0ff */
[----:B------:R-:W-:Y:S01]  /*1720*/  PLOP3.LUT P2, PT, PT, PT, UP0, 0x80, 0x8 ;  /* 0x000000000008781c */ /* 0x000fe20003f4f008 */
[----:B------:R-:W-:-:S12]  /*1730*/  UISETP.NE.U32.AND UP0, UPT, UR4, 0x1, UPT ;  /* 0x000000010400788c */ /* 0x000fd8000bf05070 */
[----:B------:R-:W0:Y:S01]  /*1740*/  @P2 LDC.64 R8, c[0x0][0x380] ;  /* 0x0000e000ff082b82 */ /* 0x000e220000000a00 */
[----:B------:R-:W-:-:S05]  /*1750*/  @P2 IMAD R5, R13, R0, RZ ;  /* 0x000000000d052224 */ /* 0x000fca00078e02ff */
[----:B------:R-:W-:Y:S02]  /*1760*/  @P2 SHF.R.S32.HI R2, RZ, 0x1f, R5 ;  /* 0x0000001fff022819 */ /* 0x000fe40000011405 */
[----:B0-----:R-:W-:-:S04]  /*1770*/  @P2 IADD3 R6, P1, P3, R5, R8, R3 ;  /* 0x0000000805062210 */ /* 0x001fc80007b3e003 */
[----:B------:R-:W-:-:S06]  /*1780*/  @P2 IADD3.X R7, PT, PT, R2, R9, R12, P1, P3 ;  /* 0x0000000902072210 */ /* 0x000fcc0000fe640c */
[----:B------:R-:W2:Y:S01]  /*1790*/  @P2 LDG.E.U8 R7, desc[UR8][R6.64] ;  /* 0x0000000806072981 */ /* 0x000ea2000c1e1100 */
[----:B------:R-:W-:Y:S01]  /*17a0*/  PLOP3.LUT P1, PT, PT, PT, UP0, 0x80, 0x8 ;  /* 0x000000000008781c */ /* 0x000fe20003f2f008 */
[----:B------:R-:W-:-:S05]  /*17b0*/  @P2 IMAD.IADD R5, R5, 0x1, R0 ;  /* 0x0000000105052824 */ /* 0x000fca00078e0200 */
[----:B------:R-:W-:Y:S02]  /*17c0*/  @P2 IADD3 R8, P3, P4, R5, R8, R3 ;  /* 0x0000000805082210 */ /* 0x000fe40007c7e003 */
[----:B------:R-:W-:-:S04]  /*17d0*/  @P2 SHF.R.S32.HI R5, RZ, 0x1f, R5 ;  /* 0x0000001fff052819 */ /* 0x000fc80000011405 */
[----:B------:R-:W-:Y:S01]  /*17e0*/  @P2 IADD3.X R9, PT, PT, R5, R9, R12, P3, P4 ;  /* 0x0000000905092210 */ /* 0x000fe20001fe840c */
[----:B------:R-:W0:Y:S04]  /*17f0*/  @!P1 LDC.64 R10, c[0x0][0x380] ;  /* 0x0000e000ff0a9b82 */ /* 0x000e280000000a00 */
[----:B------:R-:W3:Y:S01]  /*1800*/  @P2 LDG.E.U8 R8, desc[UR8][R8.64] ;  /* 0x0000000808082981 */ /* 0x000ee2000c1e1100 */
[----:B------:R-:W-:-:S04]  /*1810*/  @P2 VIADD R13, R13, 0x2 ;  /* 0x000000020d0d2836 */ /* 0x000fc80000000000 */
[----:B------:R-:W-:-:S05]  /*1820*/  @!P1 IMAD R13, R13, R0, RZ ;  /* 0x000000000d0d9224 */ /* 0x000fca00078e02ff */
[----:B0-----:R-:W-:Y:S02]  /*1830*/  @!P1 IADD3 R4, P3, P4, R13, R10, R3 ;  /* 0x0000000a0d049210 */ /* 0x001fe40007c7e003 */
[----:B------:R-:W-:-:S04]  /*1840*/  @!P1 SHF.R.S32.HI R13, RZ, 0x1f, R13 ;  /* 0x0000001fff0d9819 */ /* 0x000fc8000001140d */
[----:B------:R-:W-:-:S06]  /*1850*/  @!P1 IADD3.X R5, PT, PT, R13, R11, R12, P3, P4 ;  /* 0x0000000b0d059210 */ /* 0x000fcc0001fe840c */
[----:B------:R-:W4:Y:S01]  /*1860*/  @!P1 LDG.E.U8 R5, desc[UR8][R4.64] ;  /* 0x0000000804059981 */ /* 0x000f22000c1e1100 */
[----:B------:R-:W-:Y:S01]  /*1870*/  PLOP3.LUT P4, PT, PT, PT, PT, 0x8, 0x80 ;  /* 0x000000000080781c */ /* 0x000fe20003f8e170 */
[----:B--2---:R-:W-:-:S05]  /*1880*/  @P2 IMAD.IADD R7, R28, 0x1, R7 ;  /* 0x000000011c072824 */ /* 0x004fca00078e0207 */
[----:B------:R-:W-:-:S04]  /*1890*/  @P2 ISETP.GE.U32.AND P3, PT, R7, 0xfff1, PT ;  /* 0x0000fff10700280c */ /* 0x000fc80003f66070 */
[----:B------:R-:W-:-:S13]  /*18a0*/  @P2 PLOP3.LUT P4, PT, P3, PT, PT, 0x80, 0x8 ;  /* 0x000000000008281c */ /* 0x000fda0001f8f070 */
[----:B------:R-:W-:Y:S01]  /*18b0*/  @P4 VIADD R7, R7, 0xffff000f ;  /* 0xffff000f07074836 */ /* 0x000fe20000000000 */
[----:B------:R-:W-:-:S03]  /*18c0*/  PLOP3.LUT P4, PT, PT, PT, PT, 0x8, 0x80 ;  /* 0x000000000080781c */ /* 0x000fc60003f8e170 */
[----:B---3--:R-:W-:-:S05]  /*18d0*/  @P2 IMAD.IADD R7, R7, 0x1, R8 ;  /* 0x0000000107072824 */ /* 0x008fca00078e0208 */
[----:B------:R-:W-:-:S04]  /*18e0*/  @P2 ISETP.GE.U32.AND P3, PT, R7, 0xfff1, PT ;  /* 0x0000fff10700280c */ /* 0x000fc80003f66070 */
[----:B------:R-:W-:Y:S02]  /*18f0*/  @P2 PLOP3.LUT P4, PT, P3, PT, PT, 0x80, 0x8 ;  /* 0x000000000008281c */ /* 0x000fe40001f8f070 */
[----:B------:R-:W-:-:S11]  /*1900*/  PLOP3.LUT P3, PT, PT, PT, PT, 0x8, 0x80 ;  /* 0x000000000080781c */ /* 0x000fd60003f6e170 */
[----:B------:R-:W-:-:S04]  /*1910*/  @P4 VIADD R7, R7, 0xffff000f ;  /* 0xffff000f07074836 */ /* 0x000fc80000000000 */
[----:B------:R-:W-:-:S04]  /*1920*/  @P2 IMAD.MOV.U32 R28, RZ, RZ, R7 ;  /* 0x000000ffff1c2224 */ /* 0x000fc800078e0007 */
[----:B----4-:R-:W-:-:S05]  /*1930*/  @!P1 IMAD.IADD R5, R28, 0x1, R5 ;  /* 0x000000011c059824 */ /* 0x010fca00078e0205 */
[----:B------:R-:W-:-:S04]  /*1940*/  @!P1 ISETP.GE.U32.AND P2, PT, R5, 0xfff1, PT ;  /* 0x0000fff10500980c */ /* 0x000fc80003f46070 */
[----:B------:R-:W-:-:S13]  /*1950*/  @!P1 PLOP3.LUT P3, PT, P2, PT, PT, 0x80, 0x8 ;  /* 0x000000000008981c */ /* 0x000fda000176f070 */
[----:B------:R-:W-:-:S04]  /*1960*/  @P3 VIADD R5, R5, 0xffff000f ;  /* 0xffff000f05053836 */ /* 0x000fc80000000000 */
[----:B------:R-:W-:-:S07]  /*1970*/  @!P1 IMAD.MOV.U32 R28, RZ, RZ, R5 ;  /* 0x000000ffff1c9224 */ /* 0x000fce00078e0005 */
.L_x_1:
[----:B------:R-:W0:Y:S02]  /*1980*/  LDC.64 R4, c[0x0][0x388] ;  /* 0x0000e200ff047b82 */ /* 0x000e240000000a00 */
[----:B0-----:R-:W-:-:S06]  /*1990*/  IMAD.WIDE R4, R3, 0x4, R4 ;  /* 0x0000000403047825 */ /* 0x001fcc00078e0204 */
[----:B------:R-:W2:Y:S02]  /*19a0*/  LDG.E R5, desc[UR8][R4.64] ;  /* 0x0000000804057981 */ /* 0x000ea4000c1e1900 */
[----:B--2---:R-:W-:-:S13]  /*19b0*/  ISETP.NE.AND P1, PT, R5, R28, PT ;  /* 0x0000001c0500720c */ /* 0x004fda0003f25270 */
[----:B------:R-:W-:Y:S05]  /*19c0*/  @!P1 EXIT ;  /* 0x000000000000994d */ /* 0x000fea0003800000 */
[----:B------:R-:W-:Y:S01]  /*19d0*/  IMAD.IADD R28, R5, 0x1, -R28 ;  /* 0x00000001051c7824 */ /* 0x000fe200078e0a1c */
[----:B------:R-:W-:Y:S06]  /*19e0*/  @P0 EXIT ;  /* 0x000000000000094d */ /* 0x000fec0003800000 */
[----:B------:R-:W-:-:S04]  /*19f0*/  IABS R6, R28 ;  /* 0x0000001c00067213 */ /* 0x000fc80000000000 */
[----:B------:R-:W-:-:S04]  /*1a00*/  VIMNMX R9, PT, PT, R6, UR7, PT ;  /* 0x0000000706097c48 */ /* 0x000fc8000bfe0100 */
[-C--:B------:R-:W-:Y:S02]  /*1a10*/  IABS R8, R9.reuse ;  /* 0x0000000900087213 */ /* 0x080fe40000000000 */
[----:B------:R-:W-:Y:S02]  /*1a20*/  IABS R10, R9 ;  /* 0x00000009000a7213 */ /* 0x000fe40000000000 */
[----:B------:R-:W0:Y:S01]  /*1a30*/  I2F.RP R2, R8 ;  /* 0x0000000800027306 */ /* 0x000e220000209400 */
[C---:B------:R-:W-:Y:S02]  /*1a40*/  ISETP.GE.AND P4, PT, R9.reuse, 0x1, PT ;  /* 0x000000010900780c */ /* 0x040fe40003f86270 */
[----:B------:R-:W-:-:S05]  /*1a50*/  ISETP.NE.AND P0, PT, R9, RZ, PT ;  /* 0x000000ff0900720c */ /* 0x000fca0003f05270 */
[----:B0-----:R-:W0:Y:S02]  /*1a60*/  MUFU.RCP R2, R2 ;  /* 0x0000000200027308 */ /* 0x001e240000001000 */
[----:B0-----:R-:W-:-:S06]  /*1a70*/  VIADD R4, R2, 0xffffffe ;  /* 0x0ffffffe02047836 */ /* 0x001fcc0000000000 */
[----:B------:R0:W1:Y:S02]  /*1a80*/  F2I.FTZ.U32.TRUNC.NTZ R5, R4 ;  /* 0x0000000400057305 */ /* 0x000064000021f000 */
[----:B0-----:R-:W-:Y:S02]  /*1a90*/  IMAD.MOV.U32 R4, RZ, RZ, RZ ;  /* 0x000000ffff047224 */ /* 0x001fe400078e00ff */
[----:B-1----:R-:W-:-:S04]  /*1aa0*/  IMAD.MOV R7, RZ, RZ, -R5 ;  /* 0x000000ffff077224 */ /* 0x002fc800078e0a05 */
[----:B------:R-:W-:-:S04]  /*1ab0*/  IMAD R7, R7, R8, RZ ;  /* 0x0000000807077224 */ /* 0x000fc800078e02ff */
[----:B------:R-:W-:Y:S01]  /*1ac0*/  IMAD.HI.U32 R5, R5, R7, R4 ;  /* 0x0000000705057227 */ /* 0x000fe200078e0004 */
[----:B------:R-:W-:-:S03]  /*1ad0*/  LOP3.LUT R4, R28, R9, RZ, 0x3c, !PT ;  /* 0x000000091c047212 */ /* 0x000fc600078e3cff */
[----:B------:R-:W-:Y:S01]  /*1ae0*/  IMAD.MOV R7, RZ, RZ, -R10 ;  /* 0x000000ffff077224 */ /* 0x000fe200078e0a0a */
[----:B------:R-:W-:Y:S01]  /*1af0*/  ISETP.GE.AND P1, PT, R4, RZ, PT ;  /* 0x000000ff0400720c */ /* 0x000fe20003f26270 */
[----:B------:R-:W-:-:S04]  /*1b00*/  IMAD.HI.U32 R2, R5, R6, RZ ;  /* 0x0000000605027227 */ /* 0x000fc800078e00ff */
[----:B------:R-:W-:-:S05]  /*1b10*/  IMAD R5, R2, R7, R6 ;  /* 0x0000000702057224 */ /* 0x000fca00078e0206 */
[----:B------:R-:W-:-:S13]  /*1b20*/  ISETP.GT.U32.AND P3, PT, R8, R5, PT ;  /* 0x000000050800720c */ /* 0x000fda0003f64070 */
[----:B------:R-:W-:Y:S02]  /*1b30*/  @!P3 IMAD.IADD R5, R5, 0x1, -R8 ;  /* 0x000000010505b824 */ /* 0x000fe400078e0a08 */
[----:B------:R-:W-:-:S03]  /*1b40*/  @!P3 VIADD R2, R2, 0x1 ;  /* 0x000000010202b836 */ /* 0x000fc60000000000 */
[----:B------:R-:W-:Y:S01]  /*1b50*/  ISETP.GE.U32.AND P2, PT, R5, R8, PT ;  /* 0x000000080500720c */ /* 0x000fe20003f46070 */
[----:B------:R-:W-:-:S12]  /*1b60*/  @!P4 EXIT ;  /* 0x000000000000c94d */ /* 0x000fd80003800000 */
[C---:B------:R-:W-:Y:S01]  /*1b70*/  ISETP.GE.U32.AND P3, PT, R9.reuse, 0x4, PT ;  /* 0x000000040900780c */ /* 0x040fe20003f66070 */
[----:B------:R-:W-:Y:S01]  /*1b80*/  @P2 VIADD R2, R2, 0x1 ;  /* 0x0000000102022836 */ /* 0x000fe20000000000 */
[----:B------:R-:W-:Y:S01]  /*1b90*/  LOP3.LUT R14, R9, 0x3, RZ, 0xc0, !PT ;  /* 0x00000003090e7812 */ /* 0x000fe200078ec0ff */
[----:B------:R-:W0:Y:S01]  /*1ba0*/  LDCU.64 UR4, c[0x0][0x380] ;  /* 0x00007000ff0477ac */ /* 0x000e220008000a00 */
[----:B------:R-:W-:Y:S01]  /*1bb0*/  BSSY.RECONVERGENT B0, `(.L_x_10) ;  /* 0x0000022000007945 */ /* 0x000fe20003800200 */
[----:B------:R-:W-:Y:S01]  /*1bc0*/  @!P1 IMAD.MOV R2, RZ, RZ, -R2 ;  /* 0x000000ffff029224 */ /* 0x000fe200078e0a02 */
[----:B------:R-:W-:Y:S01]  /*1bd0*/  ISETP.NE.AND P2, PT, R14, RZ, PT ;  /* 0x000000ff0e00720c */ /* 0x000fe20003f45270 */
[----:B------:R-:W-:Y:S01]  /*1be0*/  IMAD.MOV.U32 R12, RZ, RZ, RZ ;  /* 0x000000ffff0c7224 */ /* 0x000fe200078e00ff */
[----:B------:R-:W-:-:S05]  /*1bf0*/  @!P0 LOP3.LUT R2, RZ, R9, RZ, 0x33, !PT ;  /* 0x00000009ff028212 */ /* 0x000fca00078e33ff */
[----:B------:R-:W-:Y:S06]  /*1c00*/  @!P3 BRA `(.L_x_11) ;  /* 0x000000000070b947 */ /* 0x000fec0003800000 */
[----:B------:R-:W-:Y:S01]  /*1c10*/  LOP3.LUT R12, R9, 0x7ffffffc, RZ, 0xc0, !PT ;  /* 0x7ffffffc090c7812 */ /* 0x000fe200078ec0ff */
[----:B------:R-:W-:Y:S01]  /*1c20*/  IMAD.MOV.U32 R15, RZ, RZ, R3 ;  /* 0x000000ffff0f7224 */ /* 0x000fe200078e0003 */
[----:B------:R-:W-:-:S03]  /*1c30*/  SHF.R.S32.HI R23, RZ, 0x1f, R0 ;  /* 0x0000001fff177819 */ /* 0x000fc60000011400 */
[----:B------:R-:W-:-:S07]  /*1c40*/  IMAD.MOV R13, RZ, RZ, -R12 ;  /* 0x000000ffff0d7224 */ /* 0x000fce00078e0a0c */
.L_x_12:
[----:B0-----:R-:W-:-:S04]  /*1c50*/  IADD3 R10, P0, PT, R15, UR4, RZ ;  /* 0x000000040f0a7c10 */ /* 0x001fc8000ff1e0ff */
[----:B-1----:R-:W-:-:S05]  /*1c60*/  LEA.HI.X.SX32 R11, R15, UR5, 0x1, P0 ;  /* 0x000000050f0b7c11 */ /* 0x002fca00080f0eff */
[----:B------:R-:W2:Y:S01]  /*1c70*/  LDG.E.U8 R7, desc[UR8][R10.64] ;  /* 0x000000080a077981 */ /* 0x000ea2000c1e1100 */
[----:B------:R-:W-:-:S05]  /*1c80*/  IADD3 R4, P0, PT, R10, R0, RZ ;  /* 0x000000000a047210 */ /* 0x000fca0007f1e0ff */
[----:B------:R-:W-:Y:S01]  /*1c90*/  IMAD.X R5, R23, 0x1, R11, P0 ;  /* 0x0000000117057824 */ /* 0x000fe200000e060b */
[----:B--2---:R-:W-:-:S05]  /*1ca0*/  VIADDMNMX.RELU R17, R2, R7, 0xff, PT ;  /* 0x000000ff02117446 */ /* 0x004fca0003801107 */
[----:B------:R0:W-:Y:S04]  /*1cb0*/  STG.E.U8 desc[UR8][R10.64], R17 ;  /* 0x000000110a007986 */ /* 0x0001e8000c101108 */
        /* <DEDUP_REMOVED lines=10> */
[----:B0-----:R-:W2:Y:S01]  /*1d60*/  LDG.E.U8 R11, desc[UR8][R8.64] ;  /* 0x00000008080b7981 */ /* 0x001ea2000c1e1100 */
[----:B------:R-:W-:Y:S02]  /*1d70*/  VIADD R13, R13, 0x4 ;  /* 0x000000040d0d7836 */ /* 0x000fe40000000000 */
[----:B------:R-:W-:-:S03]  /*1d80*/  IMAD R15, R0, 0x4, R15 ;  /* 0x00000004000f7824 */ /* 0x000fc600078e020f */
[----:B------:R-:W-:Y:S02]  /*1d90*/  ISETP.NE.AND P0, PT, R13, RZ, PT ;  /* 0x000000ff0d00720c */ /* 0x000fe40003f05270 */
[----:B--2---:R-:W-:-:S05]  /*1da0*/  VIADDMNMX.RELU R11, R2, R11, 0xff, PT ;  /* 0x000000ff020b7446 */ /* 0x004fca000380110b */
[----:B------:R1:W-:Y:S06]  /*1db0*/  STG.E.U8 desc[UR8][R8.64], R11 ;  /* 0x0000000b08007986 */ /* 0x0003ec000c101108 */
[----:B------:R-:W-:Y:S05]  /*1dc0*/  @P0 BRA `(.L_x_12) ;  /* 0xfffffffc00a00947 */ /* 0x000fea000383ffff */
.L_x_11:
[----:B0-----:R-:W-:Y:S05]  /*1dd0*/  BSYNC.RECONVERGENT B0 ;  /* 0x0000000000007941 */ /* 0x001fea0003800200 */
.L_x_10:
[----:B------:R-:W-:Y:S05]  /*1de0*/  @!P2 EXIT ;  /* 0x000000000000a94d */ /* 0x000fea0003800000 */
[----:B------:R-:W-:Y:S01]  /*1df0*/  IMAD R3, R12, R0, R3 ;  /* 0x000000000c037224 */ /* 0x000fe200078e0203 */
[----:B------:R-:W0:Y:S01]  /*1e00*/  LDCU.64 UR4, c[0x0][0x380] ;  /* 0x00007000ff0477ac */ /* 0x000e220008000a00 */
[----:B-1----:R-:W-:-:S07]  /*1e10*/  IMAD.MOV R6, RZ, RZ, -R14 ;  /* 0x000000ffff067224 */ /* 0x002fce00078e0a0e */
.L_x_13:
[----:B01----:R-:W-:-:S04]  /*1e20*/  IADD3 R4, P0, PT, R3, UR4, RZ ;  /* 0x0000000403047c10 */ /* 0x003fc8000ff1e0ff */
[----:B------:R-:W-:-:S05]  /*1e30*/  LEA.HI.X.SX32 R5, R3, UR5, 0x1, P0 ;  /* 0x0000000503057c11 */ /* 0x000fca00080f0eff */
[----:B------:R-:W2:Y:S01]  /*1e40*/  LDG.E.U8 R7, desc[UR8][R4.64] ;  /* 0x0000000804077981 */ /* 0x000ea2000c1e1100 */
[----:B------:R-:W-:Y:S02]  /*1e50*/  VIADD R6, R6, 0x1 ;  /* 0x0000000106067836 */ /* 0x000fe40000000000 */
[----:B------:R-:W-:-:S03]  /*1e60*/  IMAD.IADD R3, R3, 0x1, R0 ;  /* 0x0000000103037824 */ /* 0x000fc600078e0200 */
[----:B------:R-:W-:Y:S02]  /*1e70*/  ISETP.NE.AND P0, PT, R6, RZ, PT ;  /* 0x000000ff0600720c */ /* 0x000fe40003f05270 */
[----:B--2---:R-:W-:-:S05]  /*1e80*/  VIADDMNMX.RELU R7, R2, R7, 0xff, PT ;  /* 0x000000ff02077446 */ /* 0x004fca0003801107 */
[----:B------:R1:W-:Y:S06]  /*1e90*/  STG.E.U8 desc[UR8][R4.64], R7 ;  /* 0x0000000704007986 */ /* 0x0003ec000c101108 */
[----:B------:R-:W-:Y:S05]  /*1ea0*/  @P0 BRA `(.L_x_13) ;  /* 0xfffffffc00dc0947 */ /* 0x000fea000383ffff */
[----:B------:R-:W-:Y:S05]  /*1eb0*/  EXIT ;  /* 0x000000000000794d */ /* 0x000fea0003800000 */
.L_x_14:
[----:B------:R-:W-:-:S00]  /*1ec0*/  BRA `(.L_x_14) ;  /* 0xfffffffc00fc7947 */ /* 0x000fc0000383ffff */
[----:B------:R-:W-:-:S00]  /*1ed0*/  NOP ;  /* 0x0000000000007918 */ /* 0x000fc00000000000 */
        /* <DEDUP_REMOVED lines=10> */
.L_x_27:


//--------------------- .text._Z21compute_column_hashesPhPjiii --------------------------
	.section	.text._Z21compute_column_hashesPhPjiii,"ax",@progbits
	.align	128
        .global         _Z21compute_column_hashesPhPjiii
        .type           _Z21compute_column_hashesPhPjiii,@function
        .size           _Z21compute_column_hashesPhPjiii,(.L_x_28 - _Z21compute_column_hashesPhPjiii)
        .other          _Z21compute_column_hashesPhPjiii,@"STO_CUDA_ENTRY STV_DEFAULT"
_Z21compute_column_hashesPhPjiii:
.text._Z21compute_column_hashesPhPjiii:
[----:B------:R-:W-:Y:S01]  /*0000*/  LDC R1, c[0x0][0x37c] ;  /* 0x0000df00ff017b82 */ /* 0x000fe20000000800 */
[----:B------:R-:W0:Y:S07]  /*0010*/  S2R R0, SR_TID.X ;  /* 0x0000000000007919 */ /* 0x000e2e0000002100 */
[----:B------:R-:W0:Y:S01]  /*0020*/  S2UR UR4, SR_CTAID.X ;  /* 0x00000000000479c3 */ /* 0x000e220000002500 */
[----:B------:R-:W1:Y:S07]  /*0030*/  LDCU UR7, c[0x0][0x390] ;  /* 0x00007200ff0777ac */ /* 0x000e6e0008000800 */
[----:B------:R-:W0:Y:S02]  /*0040*/  LDC R17, c[0x0][0x360] ;  /* 0x0000d800ff117b82 */ /* 0x000e240000000800 */
[----:B0-----:R-:W-:-:S05]  /*0050*/  IMAD R17, R17, UR4, R0 ;  /* 0x0000000411117c24 */ /* 0x001fca000f8e0200 */
[----:B-1----:R-:W-:-:S13]  /*0060*/  ISETP.GE.AND P0, PT, R17, UR7, PT ;  /* 0x0000000711007c0c */ /* 0x002fda000bf06270 */
[----:B------:R-:W-:Y:S05]  /*0070*/  @P0 EXIT ;  /* 0x000000000000094d */ /* 0x000fea0003800000 */
[----:B------:R-:W0:Y:S01]  /*0080*/  LDCU UR4, c[0x0][0x398] ;  /* 0x00007300ff0477ac */ /* 0x000e220008000800 */
[----:B------:R-:W1:Y:S01]  /*0090*/  LDCU.64 UR8, c[0x0][0x358] ;  /* 0x00006b00ff0877ac */ /* 0x000e620008000a00 */
[----:B0-----:R-:W-:-:S09]  /*00a0*/  UISETP.NE.AND UP0, UPT, UR4, URZ, UPT ;  /* 0x000000ff0400728c */ /* 0x001fd2000bf05270 */
[----:B-1----:R-:W-:Y:S05]  /*00b0*/  BRA.U UP0, `(.L_x_15) ;  /* 0x0000000d00787547 */ /* 0x002fea000b800000 */
[----:B------:R-:W0:Y:S01]  /*00c0*/  LDCU UR6, c[0x0][0x394] ;  /* 0x00007280ff0677ac */ /* 0x000e220008000800 */
[----:B------:R-:W-:Y:S01]  /*00d0*/  IMAD.MOV.U32 R19, RZ, RZ, RZ ;  /* 0x000000ffff137224 */ /* 0x000fe200078e00ff */
[----:B0-----:R-:W-:-:S09]  /*00e0*/  UISETP.GE.AND UP0, UPT, UR6, 0x1, UPT ;  /* 0x000000010600788c */ /* 0x001fd2000bf06270 */
[----:B------:R-:W-:Y:S05]  /*00f0*/  BRA.U !UP0, `(.L_x_16) ;  /* 0x0000000d08507547 */ /* 0x000fea000b800000 */
[----:B------:R-:W-:Y:S01]  /*0100*/  UISETP.GE.U32.AND UP1, UPT, UR6, 0x10, UPT ;  /* 0x000000100600788c */ /* 0x000fe2000bf26070 */
[----:B------:R-:W-:Y:S01]  /*0110*/  IMAD.MOV.U32 R19, RZ, RZ, RZ ;  /* 0x000000ffff137224 */ /* 0x000fe200078e00ff */
[----:B------:R-:W-:Y:S01]  /*0120*/  ULOP3.LUT UR29, UR6, 0xf, URZ, 0xc0, !UPT ;  /* 0x0000000f061d7892 */ /* 0x000fe2000f8ec0ff */
[----:B------:R-:W-:-:S03]  /*0130*/  UMOV UR4, URZ ;  /* 0x000000ff00047c82 */ /* 0x000fc60008000000 */
[----:B------:R-:W-:-:S03]  /*0140*/  UISETP.NE.AND UP0, UPT, UR29, URZ, UPT ;  /* 0x000000ff1d00728c */ /* 0x000fc6000bf05270 */
[----:B------:R-:W-:Y:S08]  /*0150*/  BRA.U !UP1, `(.L_x_17) ;  /* 0x0000000509c07547 */ /* 0x000ff0000b800000 */
[----:B------:R-:W0:Y:S01]  /*0160*/  LDC.64 R2, c[0x0][0x380] ;  /* 0x0000e000ff027b82 */ /* 0x000e220000000a00 */
[----:B------:R-:W-:Y:S01]  /*0170*/  ULOP3.LUT UR4, UR6, 0x7ffffff0, URZ, 0xc0, !UPT ;  /* 0x7ffffff006047892 */ /* 0x000fe2000f8ec0ff */
[----:B------:R-:W-:Y:S01]  /*0180*/  IMAD.MOV.U32 R19, RZ, RZ, RZ ;  /* 0x000000ffff137224 */ /* 0x000fe200078e00ff */
[----:B------:R-:W-:Y:S02]  /*0190*/  USHF.L.U32 UR11, UR7, 0x1, URZ ;  /* 0x00000001070b7899 */ /* 0x000fe400080006ff */
[----:B------:R-:W-:Y:S02]  /*01a0*/  UIMAD UR12, UR7, 0x3, URZ ;  /* 0x00000003070c78a4 */ /* 0x000fe4000f8e02ff */
[----:B------:R-:W-:Y:S02]  /*01b0*/  USHF.L.U32 UR13, UR7, 0x2, URZ ;  /* 0x00000002070d7899 */ /* 0x000fe400080006ff */
[----:B------:R-:W-:Y:S02]  /*01c0*/  UIMAD UR14, UR7, 0x5, URZ ;  /* 0x00000005070e78a4 */ /* 0x000fe4000f8e02ff */
[----:B------:R-:W-:-:S02]  /*01d0*/  UIMAD UR15, UR7, 0x6, URZ ;  /* 0x00000006070f78a4 */ /* 0x000fc4000f8e02ff */
[----:B------:R-:W-:Y:S02]  /*01e0*/  UIMAD UR16, UR7, 0x7, URZ ;  /* 0x00000007071078a4 */ /* 0x000fe4000f8e02ff */
[----:B------:R-:W-:Y:S02]  /*01f0*/  USHF.L.U32 UR17, UR7, 0x3, URZ ;  /* 0x0000000307117899 */ /* 0x000fe400080006ff */
[----:B------:R-:W-:Y:S02]  /*0200*/  UIMAD UR18, UR7, 0x9, URZ ;  /* 0x00000009071278a4 */ /* 0x000fe4000f8e02ff */
[----:B------:R-:W-:Y:S02]  /*0210*/  UIMAD UR19, UR7, 0xa, URZ ;  /* 0x0000000a071378a4 */ /* 0x000fe4000f8e02ff */
[----:B------:R-:W-:Y:S01]  /*0220*/  UIMAD UR20, UR7, 0xb, URZ ;  /* 0x0000000b071478a4 */ /* 0x000fe2000f8e02ff */
[----:B------:R-:W1:Y:S01]  /*0230*/  LDCU UR25, c[0x0][0x390] ;  /* 0x00007200ff1977ac */ /* 0x000e620008000800 */
[----:B------:R-:W-:-:S02]  /*0240*/  UIMAD UR21, UR7, 0xc, URZ ;  /* 0x0000000c071578a4 */ /* 0x000fc4000f8e02ff */
[----:B------:R-:W-:Y:S02]  /*0250*/  UIMAD UR22, UR7, 0xd, URZ ;  /* 0x0000000d071678a4 */ /* 0x000fe4000f8e02ff */
[----:B------:R-:W-:Y:S02]  /*0260*/  UIMAD UR23, UR7, 0xe, URZ ;  /* 0x0000000e071778a4 */ /* 0x000fe4000f8e02ff */
[----:B------:R-:W-:Y:S02]  /*0270*/  UIMAD UR24, UR7, 0xf, URZ ;  /* 0x0000000f071878a4 */ /* 0x000fe4000f8e02ff */
[----:B------:R-:W-:Y:S01]  /*0280*/  UIADD3 UR10, UPT, UPT, -UR4, URZ, URZ ;  /* 0x000000ff040a7290 */ /* 0x000fe2000fffe1ff */
[----:B------:R-:W-:-:S11]  /*0290*/  UMOV UR5, URZ ;  /* 0x000000ff00057c82 */ /* 0x000fd60008000000 */
.L_x_18:
[----:B------:R-:W-:Y:S01]  /*02a0*/  USHF.R.S32.HI UR26, URZ, 0x1f, UR5 ;  /* 0x0000001fff1a7899 */ /* 0x000fe20008011405 */
[--C-:B------:R-:W-:Y:S01]  /*02b0*/  SHF.R.S32.HI R16, RZ, 0x1f, R17.reuse ;  /* 0x0000001fff107819 */ /* 0x100fe20000011411 */
[----:B-1----:R-:W-:Y:S01]  /*02c0*/  USHF.R.S32.HI UR27, URZ, 0x1f, UR25 ;  /* 0x0000001fff1b7899 */ /* 0x002fe20008011419 */
[C-C-:B0-----:R-:W-:Y:S02]  /*02d0*/  IADD3 R4, P0, P1, R2.reuse, UR5, R17.reuse ;  /* 0x0000000502047c10 */ /* 0x141fe4000f91e011 */
[C-C-:B------:R-:W-:Y:S02]  /*02e0*/  IADD3 R6, P2, P3, R2.reuse, UR25, R17.reuse ;  /* 0x0000001902067c10 */ /* 0x140fe4000fb5e011 */
[C-C-:B------:R-:W-:Y:S01]  /*02f0*/  IADD3.X R5, PT, PT, R3.reuse, UR26, R16.reuse, P0, P1 ;  /* 0x0000001a03057c10 */ /* 0x140fe200087e2410 */
[----:B------:R-:W-:Y:S01]  /*0300*/  USHF.R.S32.HI UR26, URZ, 0x1f, UR11 ;  /* 0x0000001fff1a7899 */ /* 0x000fe2000801140b */
[----:B------:R-:W-:Y:S01]  /*0310*/  IADD3.X R7, PT, PT, R3, UR27, R16, P2, P3 ;  /* 0x0000001b03077c10 */ /* 0x000fe200097e6410 */
[----:B------:R-:W-:Y:S01]  /*0320*/  USHF.R.S32.HI UR27, URZ, 0x1f, UR12 ;  /* 0x0000001fff1b7899 */ /* 0x000fe2000801140c */
[C-C-:B------:R-:W-:Y:S01]  /*0330*/  IADD3 R8, P0, P1, R2.reuse, UR11, R17.reuse ;  /* 0x0000000b02087c10 */ /* 0x140fe2000f91e011 */
[----:B------:R0:W2:Y:S01]  /*0340*/  LDG.E.U8 R0, desc[UR8][R4.64] ;  /* 0x0000000804007981 */ /* 0x0000a2000c1e1100 */
[----:B------:R-:W-:-:S02]  /*0350*/  IADD3 R10, P2, P3, R2, UR12, R17 ;  /* 0x0000000c020a7c10 */ /* 0x000fc4000fb5e011 */
[C-C-:B------:R-:W-:Y:S01]  /*0360*/  IADD3.X R9, PT, PT, R3.reuse, UR26, R16.reuse, P0, P1 ;  /* 0x0000001a03097c10 */ /* 0x140fe200087e2410 */
[----:B------:R-:W-:Y:S01]  /*0370*/  USHF.R.S32.HI UR26, URZ, 0x1f, UR13 ;  /* 0x0000001fff1a7899 */ /* 0x000fe2000801140d */
[C-C-:B------:R-:W-:Y:S01]  /*0380*/  IADD3.X R11, PT, PT, R3.reuse, UR27, R16.reuse, P2, P3 ;  /* 0x0000001b030b7c10 */ /* 0x140fe200097e6410 */
[----:B------:R-:W-:Y:S01]  /*0390*/  USHF.R.S32.HI UR27, URZ, 0x1f, UR14 ;  /* 0x0000001fff1b7899 */ /* 0x000fe2000801140e */
[C-C-:B------:R-:W-:Y:S01]  /*03a0*/  IADD3 R26, P0, P1, R2.reuse, UR13, R17.reuse ;  /* 0x0000000d021a7c10 */ /* 0x140fe2000f91e011 */
[----:B------:R1:W2:Y:S01]  /*03b0*/  LDG.E.U8 R18, desc[UR8][R6.64] ;  /* 0x0000000806127981 */ /* 0x0002a2000c1e1100 */
[C-C-:B------:R-:W-:Y:S02]  /*03c0*/  IADD3 R28, P2, P3, R2.reuse, UR14, R17.reuse ;  /* 0x0000000e021c7c10 */ /* 0x140fe4000fb5e011 */
[C-C-:B------:R-:W-:Y:S01]  /*03d0*/  IADD3.X R27, PT, PT, R3.reuse, UR26, R16.reuse, P0, P1 ;  /* 0x0000001a031b7c10 */ /* 0x140fe200087e2410 */
[----:B------:R-:W-:Y:S01]  /*03e0*/  USHF.R.S32.HI UR26, URZ, 0x1f, UR15 ;  /* 0x0000001fff1a7899 */ /* 0x000fe2000801140f */
[----:B------:R-:W-:Y:S01]  /*03f0*/  IADD3.X R29, PT, PT, R3, UR27, R16, P2, P3 ;  /* 0x0000001b031d7c10 */ /* 0x000fe200097e6410 */
[----:B------:R-:W-:Y:S01]  /*0400*/  USHF.R.S32.HI UR27, URZ, 0x1f, UR16 ;  /* 0x0000001fff1b7899 */ /* 0x000fe20008011410 */
[C-C-:B------:R-:W-:Y:S01]  /*0410*/  IADD3 R14, P0, P1, R2.reuse, UR15, R17.reuse ;  /* 0x0000000f020e7c10 */ /* 0x140fe2000f91e011 */
[----:B------:R3:W4:Y:S01]  /*0420*/  LDG.E.U8 R20, desc[UR8][R8.64] ;  /* 0x0000000808147981 */ /* 0x000722000c1e1100 */
[----:B0-----:R-:W-:-:S02]  /*0430*/  IADD3 R4, P2, P3, R2, UR16, R17 ;  /* 0x0000001002047c10 */ /* 0x001fc4000fb5e011 */
[C-C-:B------:R-:W-:Y:S01]  /*0440*/  IADD3.X R15, PT, PT, R3.reuse, UR26, R16.reuse, P0, P1 ;  /* 0x0000001a030f7c10 */ /* 0x140fe200087e2410 */
[----:B------:R-:W-:Y:S01]  /*0450*/  USHF.R.S32.HI UR26, URZ, 0x1f, UR17 ;  /* 0x0000001fff1a7899 */ /* 0x000fe20008011411 */
[C-C-:B------:R-:W-:Y:S01]  /*0460*/  IADD3.X R5, PT, PT, R3.reuse, UR27, R16.reuse, P2, P3 ;  /* 0x0000001b03057c10 */ /* 0x140fe200097e6410 */
[----:B------:R-:W-:Y:S01]  /*0470*/  USHF.R.S32.HI UR27, URZ, 0x1f, UR18 ;  /* 0x0000001fff1b7899 */ /* 0x000fe20008011412 */
[C-C-:B------:R-:W-:Y:S01]  /*0480*/  IADD3 R12, P0, P1, R2.reuse, UR17, R17.reuse ;  /* 0x00000011020c7c10 */ /* 0x140fe2000f91e011 */
[----:B------:R0:W4:Y:S01]  /*0490*/  LDG.E.U8 R21, desc[UR8][R10.64] ;  /* 0x000000080a157981 */ /* 0x000122000c1e1100 */
[C-C-:B-1----:R-:W-:Y:S02]  /*04a0*/  IADD3 R6, P2, P3, R2.reuse, UR18, R17.reuse ;  /* 0x0000001202067c10 */ /* 0x142fe4000fb5e011 */
[C-C-:B------:R-:W-:Y:S01]  /*04b0*/  IADD3.X R13, PT, PT, R3.reuse, UR26, R16.reuse, P0, P1 ;  /* 0x0000001a030d7c10 */ /* 0x140fe200087e2410 */
[----:B------:R-:W-:Y:S01]  /*04c0*/  USHF.R.S32.HI UR26, URZ, 0x1f, UR19 ;  /* 0x0000001fff1a7899 */ /* 0x000fe20008011413 */
[----:B------:R-:W-:Y:S01]  /*04d0*/  IADD3.X R7, PT, PT, R3, UR27, R16, P2, P3 ;  /* 0x0000001b03077c10 */ /* 0x000fe200097e6410 */
[----:B------:R-:W-:Y:S01]  /*04e0*/  USHF.R.S32.HI UR27, URZ, 0x1f, UR20 ;  /* 0x0000001fff1b7899 */ /* 0x000fe20008011414 */
[C-C-:B---3--:R-:W-:Y:S01]  /*04f0*/  IADD3 R8, P0, P1, R2.reuse, UR19, R17.reuse ;  /* 0x0000001302087c10 */ /* 0x148fe2000f91e011 */
[----:B------:R-:W3:Y:S01]  /*0500*/  LDG.E.U8 R22, desc[UR8][R26.64] ;  /* 0x000000081a167981 */ /* 0x000ee2000c1e1100 */
[----:B0-----:R-:W-:-:S03]  /*0510*/  IADD3 R10, P2, P3, R2, UR20, R17 ;  /* 0x00000014020a7c10 */ /* 0x001fc6000fb5e011 */
[----:B------:R-:W3:Y:S01]  /*0520*/  LDG.E.U8 R23, desc[UR8][R28.64] ;  /* 0x000000081c177981 */ /* 0x000ee2000c1e1100 */
[C-C-:B------:R-:W-:Y:S01]  /*0530*/  IADD3.X R9, PT, PT, R3.reuse, UR26, R16.reuse, P0, P1 ;  /* 0x0000001a03097c10 */ /* 0x140fe200087e2410 */
[----:B------:R-:W-:Y:S01]  /*0540*/  USHF.R.S32.HI UR26, URZ, 0x1f, UR21 ;  /* 0x0000001fff1a7899 */ /* 0x000fe20008011415 */
[----:B------:R-:W-:Y:S01]  /*0550*/  IADD3.X R11, PT, PT, R3, UR27, R16, P2, P3 ;  /* 0x0000001b030b7c10 */ /* 0x000fe200097e6410 */
[----:B------:R0:W5:Y:S01]  /*0560*/  LDG.E.U8 R25, desc[UR8][R4.64] ;  /* 0x0000000804197981 */ /* 0x000162000c1e1100 */
[----:B------:R-:W-:-:S03]  /*0570*/  USHF.R.S32.HI UR27, URZ, 0x1f, UR22 ;  /* 0x0000001fff1b7899 */ /* 0x000fc60008011416 */
[----:B------:R-:W5:Y:S01]  /*0580*/  LDG.E.U8 R24, desc[UR8][R14.64] ;  /* 0x000000080e187981 */ /* 0x000f62000c1e1100 */
[----:B------:R-:W-:-:S03]  /*0590*/  USHF.R.S32.HI UR28, URZ, 0x1f, UR23 ;  /* 0x0000001fff1c7899 */ /* 0x000fc60008011417 */
[----:B------:R1:W5:Y:S01]  /*05a0*/  LDG.E.U8 R26, desc[UR8][R12.64] ;  /* 0x000000080c1a7981 */ /* 0x000362000c1e1100 */
[----:B0-----:R-:W-:-:S03]  /*05b0*/  IADD3 R4, P2, P3, R2, UR21, R17 ;  /* 0x0000001502047c10 */ /* 0x001fc6000fb5e011 */
[----:B------:R0:W5:Y:S01]  /*05c0*/  LDG.E.U8 R27, desc[UR8][R6.64] ;  /* 0x00000008061b7981 */ /* 0x000162000c1e1100 */
[C-C-:B------:R-:W-:Y:S01]  /*05d0*/  IADD3.X R5, PT, PT, R3.reuse, UR26, R16.reuse, P2, P3 ;  /* 0x0000001a03057c10 */ /* 0x140fe200097e6410 */
[----:B------:R-:W-:Y:S02]  /*05e0*/  USHF.R.S32.HI UR26, URZ, 0x1f, UR24 ;  /* 0x0000001fff1a7899 */ /* 0x000fe40008011418 */
[----:B------:R-:W5:Y:S01]  /*05f0*/  LDG.E.U8 R8, desc[UR8][R8.64] ;  /* 0x0000000808087981 */ /* 0x000f62000c1e1100 */
[C-C-:B-1----:R-:W-:Y:S02]  /*0600*/  IADD3 R12, P0, P1, R2.reuse, UR22, R17.reuse ;  /* 0x00000016020c7c10 */ /* 0x142fe4000f91e011 */
[C-C-:B------:R-:W-:Y:S01]  /*0610*/  IADD3 R14, P4, P5, R2.reuse, UR24, R17.reuse ;  /* 0x00000018020e7c10 */ /* 0x140fe2000fd9e011 */
[----:B------:R-:W5:Y:S01]  /*0620*/  LDG.E.U8 R11, desc[UR8][R10.64] ;  /* 0x000000080a0b7981 */ /* 0x000f62000c1e1100 */
[----:B0-----:R-:W-:Y:S02]  /*0630*/  IADD3 R6, P2, P3, R2, UR23, R17 ;  /* 0x0000001702067c10 */ /* 0x001fe4000fb5e011 */
[C-C-:B------:R-:W-:Y:S01]  /*0640*/  IADD3.X R13, PT, PT, R3.reuse, UR27, R16.reuse, P0, P1 ;  /* 0x0000001b030d7c10 */ /* 0x140fe200087e2410 */
[----:B------:R-:W5:Y:S01]  /*0650*/  LDG.E.U8 R4, desc[UR8][R4.64] ;  /* 0x0000000804047981 */ /* 0x000f62000c1e1100 */
[----:B------:R-:W-:-:S02]  /*0660*/  IADD3.X R7, PT, PT, R3, UR28, R16, P2, P3 ;  /* 0x0000001c03077c10 */ /* 0x000fc400097e6410 */
[----:B------:R-:W-:Y:S02]  /*0670*/  IADD3.X R15, PT, PT, R3, UR26, R16, P4, P5 ;  /* 0x0000001a030f7c10 */ /* 0x000fe4000a7ea410 */
[----:B------:R-:W5:Y:S04]  /*0680*/  LDG.E.U8 R13, desc[UR8][R12.64] ;  /* 0x000000080c0d7981 */ /* 0x000f68000c1e1100 */
[----:B------:R-:W5:Y:S04]  /*0690*/  LDG.E.U8 R7, desc[UR8][R6.64] ;  /* 0x0000000806077981 */ /* 0x000f68000c1e1100 */
[----:B------:R-:W5:Y:S01]  /*06a0*/  LDG.E.U8 R14, desc[UR8][R14.64] ;  /* 0x000000080e0e7981 */ /* 0x000f62000c1e1100 */
[----:B------:R-:W-:-:S04]  /*06b0*/  UIADD3 UR10, UPT, UPT, UR10, 0x10, URZ ;  /* 0x000000100a0a7890 */ /* 0x000fc8000fffe0ff */
[----:B------:R-:W-:Y:S02]  /*06c0*/  UISETP.NE.AND UP1, UPT, UR10, URZ, UPT ;  /* 0x000000ff0a00728c */ /* 0x000fe4000bf25270 */
[----:B------:R-:W-:Y:S02]  /*06d0*/  ULEA UR25, UR7, UR25, 0x4 ;  /* 0x0000001907197291 */ /* 0x000fe4000f8e20ff */
[----:B------:R-:W-:Y:S02]  /*06e0*/  ULEA UR11, UR7, UR11, 0x4 ;  /* 0x0000000b070b7291 */ /* 0x000fe4000f8e20ff */
[----:B------:R-:W-:Y:S02]  /*06f0*/  ULEA UR12, UR7, UR12, 0x4 ;  /* 0x0000000c070c7291 */ /* 0x000fe4000f8e20ff */
[----:B------:R-:W-:Y:S02]  /*0700*/  ULEA UR13, UR7, UR13, 0x4 ;  /* 0x0000000d070d7291 */ /* 0x000fe4000f8e20ff */
[----:B------:R-:W-:-:S02]  /*0710*/  ULEA UR14, UR7, UR14, 0x4 ;  /* 0x0000000e070e7291 */ /* 0x000fc4000f8e20ff */
[----:B------:R-:W-:Y:S02]  /*0720*/  ULEA UR15, UR7, UR15, 0x4 ;  /* 0x0000000f070f7291 */ /* 0x000fe4000f8e20ff */
        /* <DEDUP_REMOVED lines=9> */
[----:B------:R-:W-:Y:S01]  /*07c0*/  ULEA UR5, UR7, UR5, 0x4 ;  /* 0x0000000507057291 */ /* 0x000fe2000f8e20ff */
[----:B--2---:R-:W-:-:S04]  /*07d0*/  IADD3 R0, PT, PT, R18, R19, R0 ;  /* 0x0000001312007210 */ /* 0x004fc80007ffe000 */
[----:B----4-:R-:W-:-:S04]  /*07e0*/  IADD3 R0, PT, PT, R21, R0, R20 ;  /* 0x0000000015007210 */ /* 0x010fc80007ffe014 */
[----:B---3--:R-:W-:-:S04]  /*07f0*/  IADD3 R0, PT, PT, R23, R0, R22 ;  /* 0x0000000017007210 */ /* 0x008fc80007ffe016 */
[----:B-----5:R-:W-:-:S04]  /*0800*/  IADD3 R0, PT, PT, R25, R0, R24 ;  /* 0x0000000019007210 */ /* 0x020fc80007ffe018 */
[----:B------:R-:W-:-:S04]  /*0810*/  IADD3 R0, PT, PT, R27, R0, R26 ;  /* 0x000000001b007210 */ /* 0x000fc80007ffe01a */
[----:B------:R-:W-:-:S04]  /*0820*/  IADD3 R0, PT, PT, R11, R0, R8 ;  /* 0x000000000b007210 */ /* 0x000fc80007ffe008 */
[----:B------:R-:W-:-:S04]  /*0830*/  IADD3 R0, PT, PT, R13, R0, R4 ;  /* 0x000000000d007210 */ /* 0x000fc80007ffe004 */
[----:B------:R-:W-:Y:S01]  /*0840*/  IADD3 R19, PT, PT, R14, R0, R7 ;  /* 0x000000000e137210 */ /* 0x000fe20007ffe007 */
[----:B------:R-:W-:Y:S06]  /*0850*/  BRA.U UP1, `(.L_x_18) ;  /* 0xfffffff901907547 */ /* 0x000fec000b83ffff */
.L_x_17:
[----:B------:R-:W-:Y:S05]  /*0860*/  BRA.U !UP0, `(.L_x_16) ;  /* 0x0000000508747547 */ /* 0x000fea000b800000 */
[----:B------:R-:W-:Y:S01]  /*0870*/  UISETP.GE.U32.AND UP0, UPT, UR29, 0x8, UPT ;  /* 0x000000081d00788c */ /* 0x000fe2000bf06070 */
[----:B------:R-:W-:Y:S01]  /*0880*/  SHF.R.S32.HI R0, RZ, 0x1f, R17 ;  /* 0x0000001fff007819 */ /* 0x000fe20000011411 */
[----:B------:R-:W-:-:S04]  /*0890*/  ULOP3.LUT UR10, UR6, 0x7, URZ, 0xc0, !UPT ;  /* 0x00000007060a7892 */ /* 0x000fc8000f8ec0ff */
[----:B------:R-:W-:-:S03]  /*08a0*/  UISETP.NE.AND UP1, UPT, UR10, URZ, UPT ;  /* 0x000000ff0a00728c */ /* 0x000fc6000bf25270 */
[----:B------:R-:W-:Y:S08]  /*08b0*/  BRA.U !UP0, `(.L_x_19) ;  /* 0x0000000108b87547 */ /* 0x000ff0000b800000 */
[----:B------:R-:W0:Y:S01]  /*08c0*/  LDC.64 R2, c[0x0][0x380] ;  /* 0x0000e000ff027b82 */ /* 0x000e220000000a00 */
[----:B------:R-:W-:-:S04]  /*08d0*/  UIMAD UR5, UR4, UR7, URZ ;  /* 0x00000007040572a4 */ /* 0x000fc8000f8e02ff */
[----:B------:R-:W-:Y:S02]  /*08e0*/  USHF.R.S32.HI UR12, URZ, 0x1f, UR5 ;  /* 0x0000001fff0c7899 */ /* 0x000fe40008011405 */
[----:B------:R-:W-:-:S04]  /*08f0*/  UIADD3 UR11, UPT, UPT, UR5, UR7, URZ ;  /* 0x00000007050b7290 */ /* 0x000fc8000fffe0ff */
[----:B------:R-:W-:Y:S01]  /*0900*/  USHF.R.S32.HI UR13, URZ, 0x1f, UR11 ;  /* 0x0000001fff0d7899 */ /* 0x000fe2000801140b */
[----:B0-----:R-:W-:Y:S01]  /*0910*/  IADD3 R4, P0, P1, R2, UR5, R17 ;  /* 0x0000000502047c10 */ /* 0x001fe2000f91e011 */
[----:B------:R-:W-:-:S03]  /*0920*/  UIADD3 UR5, UPT, UPT, UR11, UR7, URZ ;  /* 0x000000070b057290 */ /* 0x000fc6000fffe0ff */
[C-C-:B------:R-:W-:Y:S01]  /*0930*/  IADD3.X R5, PT, PT, R3.reuse, UR12, R0.reuse, P0, P1 ;  /* 0x0000000c03057c10 */ /* 0x140fe200087e2400 */
[----:B------:R-:W-:Y:S01]  /*0940*/  USHF.R.S32.HI UR12, URZ, 0x1f, UR5 ;  /* 0x0000001fff0c7899 */ /* 0x000fe20008011405 */
[C-C-:B------:R-:W-:Y:S01]  /*0950*/  IADD3 R6, P0, P1, R2.reuse, UR11, R17.reuse ;  /* 0x0000000b02067c10 */ /* 0x140fe2000f91e011 */
[----:B------:R-:W-:Y:S02]  /*0960*/  UIADD3 UR11, UPT, UPT, UR5, UR7, URZ ;  /* 0x00000007050b7290 */ /* 0x000fe4000fffe0ff */
[----:B------:R0:W2:Y:S01]  /*0970*/  LDG.E.U8 R14, desc[UR8][R4.64] ;  /* 0x00000008040e7981 */ /* 0x0000a2000c1e1100 */
[C-C-:B------:R-:W-:Y:S01]  /*0980*/  IADD3.X R7, PT, PT, R3.reuse, UR13, R0.reuse, P0, P1 ;  /* 0x0000000d03077c10 */ /* 0x140fe200087e2400 */
[----:B------:R-:W-:Y:S01]  /*0990*/  USHF.R.S32.HI UR13, URZ, 0x1f, UR11 ;  /* 0x0000001fff0d7899 */ /* 0x000fe2000801140b */
[----:B------:R-:W-:Y:S01]  /*09a0*/  IADD3 R8, P0, P1, R2, UR5, R17 ;  /* 0x0000000502087c10 */ /* 0x000fe2000f91e011 */
[----:B------:R-:W-:Y:S02]  /*09b0*/  UIADD3 UR5, UPT, UPT, UR11, UR7, URZ ;  /* 0x000000070b057290 */ /* 0x000fe4000fffe0ff */
[----:B------:R1:W2:Y:S01]  /*09c0*/  LDG.E.U8 R15, desc[UR8][R6.64] ;  /* 0x00000008060f7981 */ /* 0x0002a2000c1e1100 */
[----:B------:R-:W-:-:S02]  /*09d0*/  IADD3.X R9, PT, PT, R3, UR12, R0, P0, P1 ;  /* 0x0000000c03097c10 */ /* 0x000fc400087e2400 */
[C-C-:B------:R-:W-:Y:S01]  /*09e0*/  IADD3 R10, P0, P1, R2.reuse, UR11, R17.reuse ;  /* 0x0000000b020a7c10 */ /* 0x140fe2000f91e011 */
[----:B------:R-:W-:Y:S02]  /*09f0*/  UIADD3 UR11, UPT, UPT, UR5, UR7, URZ ;  /* 0x00000007050b7290 */ /* 0x000fe4000fffe0ff */
[----:B------:R-:W-:Y:S01]  /*0a00*/  USHF.R.S32.HI UR12, URZ, 0x1f, UR5 ;  /* 0x0000001fff0c7899 */ /* 0x000fe20008011405 */
[C-C-:B------:R-:W-:Y:S01]  /*0a10*/  IADD3.X R11, PT, PT, R3.reuse, UR13, R0.reuse, P0, P1 ;  /* 0x0000000d030b7c10 */ /* 0x140fe200087e2400 */
[----:B------:R-:W3:Y:S01]  /*0a20*/  LDG.E.U8 R9, desc[UR8][R8.64] ;  /* 0x0000000808097981 */ /* 0x000ee2000c1e1100 */
[C-C-:B------:R-:W-:Y:S01]  /*0a30*/  IADD3 R12, P0, P1, R2.reuse, UR5, R17.reuse ;  /* 0x00000005020c7c10 */ /* 0x140fe2000f91e011 */
[----:B------:R-:W-:Y:S02]  /*0a40*/  UIADD3 UR5, UPT, UPT, UR11, UR7, URZ ;  /* 0x000000070b057290 */ /* 0x000fe4000fffe0ff */
[----:B------:R-:W-:Y:S01]  /*0a50*/  USHF.R.S32.HI UR13, URZ, 0x1f, UR11 ;  /* 0x0000001fff0d7899 */ /* 0x000fe2000801140b */
[----:B------:R-:W-:Y:S01]  /*0a60*/  IADD3.X R13, PT, PT, R3, UR12, R0, P0, P1 ;  /* 0x0000000c030d7c10 */ /* 0x000fe200087e2400 */
[----:B------:R-:W-:Y:S01]  /*0a70*/  UIADD3 UR12, UPT, UPT, UR5, UR7, URZ ;  /* 0x00000007050c7290 */ /* 0x000fe2000fffe0ff */
[----:B0-----:R-:W-:Y:S01]  /*0a80*/  IADD3 R4, P0, P1, R2, UR11, R17 ;  /* 0x0000000b02047c10 */ /* 0x001fe2000f91e011 */
[----:B------:R-:W-:-:S02]  /*0a90*/  USHF.R.S32.HI UR11, URZ, 0x1f, UR5 ;  /* 0x0000001fff0b7899 */ /* 0x000fc40008011405 */
[C-C-:B-1----:R-:W-:Y:S01]  /*0aa0*/  IADD3 R6, P2, P3, R2.reuse, UR5, R17.reuse ;  /* 0x0000000502067c10 */ /* 0x142fe2000fb5e011 */
[----:B------:R-:W-:Y:S01]  /*0ab0*/  USHF.R.S32.HI UR5, URZ, 0x1f, UR12 ;  /* 0x0000001fff057899 */ /* 0x000fe2000801140c */
[C-C-:B------:R-:W-:Y:S01]  /*0ac0*/  IADD3.X R5, PT, PT, R3.reuse, UR13, R0.reuse, P0, P1 ;  /* 0x0000000d03057c10 */ /* 0x140fe200087e2400 */
[----:B------:R-:W3:Y:S01]  /*0ad0*/  LDG.E.U8 R10, desc[UR8][R10.64] ;  /* 0x000000080a0a7981 */ /* 0x000ee2000c1e1100 */
[----:B------:R-:W-:Y:S02]  /*0ae0*/  IADD3 R2, P0, P1, R2, UR12, R17 ;  /* 0x0000000c02027c10 */ /* 0x000fe4000f91e011 */
[C-C-:B------:R-:W-:Y:S01]  /*0af0*/  IADD3.X R7, PT, PT, R3.reuse, UR11, R0.reuse, P2, P3 ;  /* 0x0000000b03077c10 */ /* 0x140fe200097e6400 */
[----:B------:R-:W4:Y:S01]  /*0b00*/  LDG.E.U8 R12, desc[UR8][R12.64] ;  /* 0x000000080c0c7981 */ /* 0x000f22000c1e1100 */
[----:B------:R-:W-:-:S03]  /*0b10*/  IADD3.X R3, PT, PT, R3, UR5, R0, P0, P1 ;  /* 0x0000000503037c10 */ /* 0x000fc600087e2400 */
[----:B------:R-:W4:Y:S04]  /*0b20*/  LDG.E.U8 R4, desc[UR8][R4.64] ;  /* 0x0000000804047981 */ /* 0x000f28000c1e1100 */
[----:B------:R-:W5:Y:S04]  /*0b30*/  LDG.E.U8 R6, desc[UR8][R6.64] ;  /* 0x0000000806067981 */ /* 0x000f68000c1e1100 */
[----:B------:R-:W5:Y:S01]  /*0b40*/  LDG.E.U8 R2, desc[UR8][R2.64] ;  /* 0x0000000802027981 */ /* 0x000f62000c1e1100 */
[----:B------:R-:W-:Y:S01]  /*0b50*/  UIADD3 UR4, UPT, UPT, UR4, 0x8, URZ ;  /* 0x0000000804047890 */ /* 0x000fe2000fffe0ff */
[----:B--2---:R-:W-:-:S04]  /*0b60*/  IADD3 R14, PT, PT, R15, R19, R14 ;  /* 0x000000130f0e7210 */ /* 0x004fc80007ffe00e */
[----:B---3--:R-:W-:-:S04]  /*0b70*/  IADD3 R9, PT, PT, R10, R14, R9 ;  /* 0x0000000e0a097210 */ /* 0x008fc80007ffe009 */
[----:B----4-:R-:W-:-:S04]  /*0b80*/  IADD3 R9, PT, PT, R4, R9, R12 ;  /* 0x0000000904097210 */ /* 0x010fc80007ffe00c */
[----:B-----5:R-:W-:-:S07]  /*0b90*/  IADD3 R19, PT, PT, R2, R9, R6 ;  /* 0x0000000902137210 */ /* 0x020fce0007ffe006 */
.L_x_19:
[----:B------:R-:W-:Y:S05]  /*0ba0*/  BRA.U !UP1, `(.L_x_16) ;  /* 0x0000000109a47547 */ /* 0x000fea000b800000 */
[----:B------:R-:W-:Y:S02]  /*0bb0*/  UISETP.GE.U32.AND UP0, UPT, UR10, 0x4, UPT ;  /* 0x000000040a00788c */ /* 0x000fe4000bf06070 */
[----:B------:R-:W-:-:S04]  /*0bc0*/  ULOP3.LUT UR5, UR6, 0x3, URZ, 0xc0, !UPT ;  /* 0x0000000306057892 */ /* 0x000fc8000f8ec0ff */
[----:B------:R-:W-:-:S03]  /*0bd0*/  UISETP.NE.AND UP1, UPT, UR5, URZ, UPT ;  /* 0x000000ff0500728c */ /* 0x000fc6000bf25270 */
[----:B------:R-:W-:Y:S08]  /*0be0*/  BRA.U !UP0, `(.L_x_20) ;  /* 0x0000000108607547 */ /* 0x000ff0000b800000 */
[----:B------:R-:W0:Y:S01]  /*0bf0*/  LDC.64 R8, c[0x0][0x380] ;  /* 0x0000e000ff087b82 */ /* 0x000e220000000a00 */
[----:B------:R-:W-:-:S04]  /*0c00*/  UIMAD UR6, UR4, UR7, URZ ;  /* 0x00000007040672a4 */ /* 0x000fc8000f8e02ff */
[----:B------:R-:W-:Y:S02]  /*0c10*/  UIADD3 UR11, UPT, UPT, UR6, UR7, URZ ;  /* 0x00000007060b7290 */ /* 0x000fe4000fffe0ff */
[----:B------:R-:W-:Y:S02]  /*0c20*/  USHF.R.S32.HI UR10, URZ, 0x1f, UR6 ;  /* 0x0000001fff0a7899 */ /* 0x000fe40008011406 */
[----:B------:R-:W-:-:S04]  /*0c30*/  UIADD3 UR12, UPT, UPT, UR11, UR7, URZ ;  /* 0x000000070b0c7290 */ /* 0x000fc8000fffe0ff */
[----:B------:R-:W-:Y:S01]  /*0c40*/  UIADD3 UR13, UPT, UPT, UR12, UR7, URZ ;  /* 0x000000070c0d7290 */ /* 0x000fe2000fffe0ff */
[C-C-:B0-----:R-:W-:Y:S01]  /*0c50*/  IADD3 R2, P0, P1, R8.reuse, UR6, R17.reuse ;  /* 0x0000000608027c10 */ /* 0x141fe2000f91e011 */
[----:B------:R-:W-:Y:S01]  /*0c60*/  USHF.R.S32.HI UR6, URZ, 0x1f, UR11 ;  /* 0x0000001fff067899 */ /* 0x000fe2000801140b */
[C-C-:B------:R-:W-:Y:S02]  /*0c70*/  IADD3 R6, P2, P3, R8.reuse, UR12, R17.reuse ;  /* 0x0000000c08067c10 */ /* 0x140fe4000fb5e011 */
[C-C-:B------:R-:W-:Y:S01]  /*0c80*/  IADD3.X R3, PT, PT, R9.reuse, UR10, R0.reuse, P0, P1 ;  /* 0x0000000a09037c10 */ /* 0x140fe200087e2400 */
[----:B------:R-:W-:Y:S01]  /*0c90*/  USHF.R.S32.HI UR10, URZ, 0x1f, UR12 ;  /* 0x0000001fff0a7899 */ /* 0x000fe2000801140c */
[----:B------:R-:W-:Y:S01]  /*0ca0*/  IADD3 R4, P0, P1, R8, UR11, R17 ;  /* 0x0000000b08047c10 */ /* 0x000fe2000f91e011 */
[----:B------:R-:W-:Y:S02]  /*0cb0*/  USHF.R.S32.HI UR11, URZ, 0x1f, UR13 ;  /* 0x0000001fff0b7899 */ /* 0x000fe4000801140d */
[----:B------:R-:W2:Y:S01]  /*0cc0*/  LDG.E.U8 R2, desc[UR8][R2.64] ;  /* 0x0000000802027981 */ /* 0x000ea2000c1e1100 */
[----:B------:R-:W-:-:S02]  /*0cd0*/  IADD3.X R5, PT, PT, R9, UR6, R0, P0, P1 ;  /* 0x0000000609057c10 */ /* 0x000fc400087e2400 */
[----:B------:R-:W-:Y:S02]  /*0ce0*/  IADD3 R8, P0, P1, R8, UR13, R17 ;  /* 0x0000000d08087c10 */ /* 0x000fe4000f91e011 */
[C-C-:B------:R-:W-:Y:S01]  /*0cf0*/  IADD3.X R7, PT, PT, R9.reuse, UR10, R0.reuse, P2, P3 ;  /* 0x0000000a09077c10 */ /* 0x140fe200097e6400 */
[----:B------:R-:W2:Y:S01]  /*0d00*/  LDG.E.U8 R4, desc[UR8][R4.64] ;  /* 0x0000000804047981 */ /* 0x000ea2000c1e1100 */
[----:B------:R-:W-:-:S03]  /*0d10*/  IADD3.X R9, PT, PT, R9, UR11, R0, P0, P1 ;  /* 0x0000000b09097c10 */ /* 0x000fc600087e2400 */
[----:B------:R-:W3:Y:S04]  /*0d20*/  LDG.E.U8 R6, desc[UR8][R6.64] ;  /* 0x0000000806067981 */ /* 0x000ee8000c1e1100 */
[----:B------:R-:W3:Y:S01]  /*0d30*/  LDG.E.U8 R8, desc[UR8][R8.64] ;  /* 0x0000000808087981 */ /* 0x000ee2000c1e1100 */
[----:B------:R-:W-:Y:S01]  /*0d40*/  UIADD3 UR4, UPT, UPT, UR4, 0x4, URZ ;  /* 0x0000000404047890 */ /* 0x000fe2000fffe0ff */
[----:B--2---:R-:W-:-:S04]  /*0d50*/  IADD3 R19, PT, PT, R4, R19, R2 ;  /* 0x0000001304137210 */ /* 0x004fc80007ffe002 */
[----:B---3--:R-:W-:-:S07]  /*0d60*/  IADD3 R19, PT, PT, R8, R19, R6 ;  /* 0x0000001308137210 */ /* 0x008fce0007ffe006 */
.L_x_20:
[----:B------:R-:W-:Y:S05]  /*0d70*/  BRA.U !UP1, `(.L_x_16) ;  /* 0x0000000109307547 */ /* 0x000fea000b800000 */
[----:B------:R-:W0:Y:S01]  /*0d80*/  LDC.64 R4, c[0x0][0x380] ;  /* 0x0000e000ff047b82 */ /* 0x000e220000000a00 */
[----:B------:R-:W-:Y:S02]  /*0d90*/  UIMAD UR4, UR4, UR7, URZ ;  /* 0x00000007040472a4 */ /* 0x000fe4000f8e02ff */
[----:B------:R-:W-:-:S12]  /*0da0*/  UIADD3 UR5, UPT, UPT, -UR5, URZ, URZ ;  /* 0x000000ff05057290 */ /* 0x000fd8000fffe1ff */
.L_x_21:
[----:B------:R-:W-:Y:S02]  /*0db0*/  USHF.R.S32.HI UR6, URZ, 0x1f, UR4 ;  /* 0x0000001fff067899 */ /* 0x000fe40008011404 */
[----:B0-----:R-:W-:-:S04]  /*0dc0*/  IADD3 R2, P0, P1, R4, UR4, R17 ;  /* 0x0000000404027c10 */ /* 0x001fc8000f91e011 */
[----:B------:R-:W-:-:S05]  /*0dd0*/  IADD3.X R3, PT, PT, R5, UR6, R0, P0, P1 ;  /* 0x0000000605037c10 */ /* 0x000fca00087e2400 */
[----:B------:R-:W2:Y:S01]  /*0de0*/  LDG.E.U8 R2, desc[UR8][R2.64] ;  /* 0x0000000802027981 */ /* 0x000ea2000c1e1100 */
[----:B------:R-:W-:Y:S02]  /*0df0*/  UIADD3 UR5, UPT, UPT, UR5, 0x1, URZ ;  /* 0x0000000105057890 */ /* 0x000fe4000fffe0ff */
[----:B------:R-:W-:Y:S02]  /*0e00*/  UIADD3 UR4, UPT, UPT, UR4, UR7, URZ ;  /* 0x0000000704047290 */ /* 0x000fe4000fffe0ff */
[----:B------:R-:W-:Y:S01]  /*0e10*/  UISETP.NE.AND UP0, UPT, UR5, URZ, UPT ;  /* 0x000000ff0500728c */ /* 0x000fe2000bf05270 */
[----:B--2---:R-:W-:-:S08]  /*0e20*/  IMAD.IADD R19, R2, 0x1, R19 ;  /* 0x0000000102137824 */ /* 0x004fd000078e0213 */
[----:B------:R-:W-:Y:S05]  /*0e30*/  BRA.U UP0, `(.L_x_21) ;  /* 0xfffffffd00dc7547 */ /* 0x000fea000b83ffff */
.L_x_16:
[----:B------:R-:W0:Y:S01]  /*0e40*/  LDCU.64 UR4, c[0x0][0x388] ;  /* 0x00007100ff0477ac */ /* 0x000e220008000a00 */
[----:B------:R-:W-:Y:S02]  /*0e50*/  SHF.R.S32.HI R0, RZ, 0x1f, R17 ;  /* 0x0000001fff007819 */ /* 0x000fe40000011411 */
[----:B0-----:R-:W-:-:S04]  /*0e60*/  LEA R2, P0, R17, UR4, 0x2 ;  /* 0x0000000411027c11 */ /* 0x001fc8000f8010ff */
[----:B------:R-:W-:-:S05]  /*0e70*/  LEA.HI.X R3, R17, UR5, R0, 0x2, P0 ;  /* 0x0000000511037c11 */ /* 0x000fca00080f1400 */
[----:B------:R-:W-:Y:S01]  /*0e80*/  STG.E desc[UR8][R2.64], R19 ;  /* 0x0000001302007986 */ /* 0x000fe2000c101908 */
[----:B------:R-:W-:Y:S05]  /*0e90*/  EXIT ;  /* 0x000000000000794d */ /* 0x000fea0003800000 */
.L_x_15:
[----:B------:R-:W0:Y:S01]  /*0ea0*/  LDC R5, c[0x0][0x394] ;  /* 0x0000e500ff057b82 */ /* 0x000e220000000800 */
[----:B------:R-:W-:Y:S01]  /*0eb0*/  SHF.R.S32.HI R4, RZ, 0x1f, R17 ;  /* 0x0000001fff047819 */ /* 0x000fe20000011411 */
[----:B------:R-:W-:Y:S01]  /*0ec0*/  IMAD.MOV.U32 R0, RZ, RZ, RZ ;  /* 0x000000ffff007224 */ /* 0x000fe200078e00ff */
[----:B0-----:R-:W-:-:S13]  /*0ed0*/  ISETP.GE.AND P0, PT, R5, 0x1, PT ;  /* 0x000000010500780c */ /* 0x001fda0003f06270 */
[----:B------:R-:W-:Y:S05]  /*0ee0*/  @!P0 BRA `(.L_x_22) ;  /* 0x0000000800908947 */ /* 0x000fea0003800000 */
[C---:B------:R-:W-:Y:S01]  /*0ef0*/  ISETP.GE.U32.AND P1, PT, R5.reuse, 0x8, PT ;  /* 0x000000080500780c */ /* 0x040fe20003f26070 */
[----:B------:R-:W-:Y:S01]  /*0f00*/  IMAD.MOV.U32 R6, RZ, RZ, RZ ;  /* 0x000000ffff067224 */ /* 0x000fe200078e00ff */
[----:B------:R-:W-:Y:S01]  /*0f10*/  LOP3.LUT R24, R5, 0x7, RZ, 0xc0, !PT ;  /* 0x0000000705187812 */ /* 0x000fe200078ec0ff */
[----:B------:R-:W-:-:S03]  /*0f20*/  IMAD.MOV.U32 R0, RZ, RZ, RZ ;  /* 0x000000ffff007224 */ /* 0x000fc600078e00ff */
[----:B------:R-:W-:-:S07]  /*0f30*/  ISETP.NE.AND P0, PT, R24, RZ, PT ;  /* 0x000000ff1800720c */ /* 0x000fce0003f05270 */
[----:B------:R-:W-:Y:S06]  /*0f40*/  @!P1 BRA `(.L_x_23) ;  /* 0x0000000400409947 */ /* 0x000fec0003800000 */
[----:B------:R-:W0:Y:S01]  /*0f50*/  LDC.64 R2, c[0x0][0x380] ;  /* 0x0000e000ff027b82 */ /* 0x000e220000000a00 */
[----:B------:R-:W-:Y:S01]  /*0f60*/  LOP3.LUT R6, R5, 0x7ffffff8, RZ, 0xc0, !PT ;  /* 0x7ffffff805067812 */ /* 0x000fe200078ec0ff */
[----:B------:R-:W-:Y:S01]  /*0f70*/  IMAD.MOV.U32 R0, RZ, RZ, RZ ;  /* 0x000000ffff007224 */ /* 0x000fe200078e00ff */
[----:B------:R-:W-:Y:S01]  /*0f80*/  USHF.L.U32 UR5, UR7, 0x1, URZ ;  /* 0x0000000107057899 */ /* 0x000fe200080006ff */
[----:B------:R-:W1:Y:S02]  /*0f90*/  LDCU UR14, c[0x0][0x390] ;  /* 0x00007200ff0e77ac */ /* 0x000e640008000800 */
[----:B------:R-:W-:Y:S01]  /*0fa0*/  IMAD.MOV R16, RZ, RZ, -R6 ;  /* 0x000000ffff107224 */ /* 0x000fe200078e0a06 */
[----:B------:R-:W-:Y:S02]  /*0fb0*/  UIMAD UR6, UR7, 0x3, URZ ;  /* 0x00000003070678a4 */ /* 0x000fe4000f8e02ff */
[----:B------:R-:W-:Y:S02]  /*0fc0*/  USHF.L.U32 UR10, UR7, 0x2, URZ ;  /* 0x00000002070a7899 */ /* 0x000fe400080006ff */
[----:B------:R-:W-:-:S02]  /*0fd0*/  UIMAD UR11, UR7, 0x5, URZ ;  /* 0x00000005070b78a4 */ /* 0x000fc4000f8e02ff */
[----:B------:R-:W-:Y:S02]  /*0fe0*/  UIMAD UR12, UR7, 0x6, URZ ;  /* 0x00000006070c78a4 */ /* 0x000fe4000f8e02ff */
[----:B------:R-:W-:Y:S01]  /*0ff0*/  UIMAD UR13, UR7, 0x7, URZ ;  /* 0x00000007070d78a4 */ /* 0x000fe2000f8e02ff */
[----:B------:R-:W-:-:S11]  /*1000*/  UMOV UR4, URZ ;  /* 0x000000ff00047c82 */ /* 0x000fd60008000000 */
.L_x_24:
[----:B------:R-:W-:Y:S02]  /*1010*/  USHF.R.S32.HI UR15, URZ, 0x1f, UR4 ;  /* 0x0000001fff0f7899 */ /* 0x000fe40008011404 */
[----:B0-----:R-:W-:-:S04]  /*1020*/  IADD3 R10, P1, P2, R2, UR4, R17 ;  /* 0x00000004020a7c10 */ /* 0x001fc8000fa3e011 */
[----:B------:R-:W-:-:S05]  /*1030*/  IADD3.X R11, PT, PT, R3, UR15, R4, P1, P2 ;  /* 0x0000000f030b7c10 */ /* 0x000fca0008fe4404 */
[----:B------:R0:W2:Y:S01]  /*1040*/  LDG.E.U8 R15, desc[UR8][R10.64] ;  /* 0x000000080a0f7981 */ /* 0x0000a2000c1e1100 */
[----:B-1----:R-:W-:Y:S02]  /*1050*/  USHF.R.S32.HI UR15, URZ, 0x1f, UR14 ;  /* 0x0000001fff0f7899 */ /* 0x002fe4000801140e */
[----:B------:R-:W-:-:S04]  /*1060*/  IADD3 R12, P1, P2, R2, UR14, R17 ;  /* 0x0000000e020c7c10 */ /* 0x000fc8000fa3e011 */
[----:B------:R-:W-:-:S05]  /*1070*/  IADD3.X R13, PT, PT, R3, UR15, R4, P1, P2 ;  /* 0x0000000f030d7c10 */ /* 0x000fca0008fe4404 */
[----:B------:R1:W3:Y:S01]  /*1080*/  LDG.E.U8 R7, desc[UR8][R12.64] ;  /* 0x000000080c077981 */ /* 0x0002e2000c1e1100 */
[----:B------:R-:W-:Y:S02]  /*1090*/  USHF.R.S32.HI UR15, URZ, 0x1f, UR5 ;  /* 0x0000001fff0f7899 */ /* 0x000fe40008011405 */
[----:B------:R-:W-:-:S04]  /*10a0*/  IADD3 R18, P1, P2, R2, UR5, R17 ;  /* 0x0000000502127c10 */ /* 0x000fc8000fa3e011 */
[----:B------:R-:W-:-:S05]  /*10b0*/  IADD3.X R19, PT, PT, R3, UR15, R4, P1, P2 ;  /* 0x0000000f03137c10 */ /* 0x000fca0008fe4404 */
[----:B------:R-:W4:Y:S01]  /*10c0*/  LDG.E.U8 R8, desc[UR8][R18.64] ;  /* 0x0000000812087981 */ /* 0x000f22000c1e1100 */
[----:B------:R-:W-:Y:S02]  /*10d0*/  USHF.R.S32.HI UR15, URZ, 0x1f, UR6 ;  /* 0x0000001fff0f7899 */ /* 0x000fe40008011406 */
[----:B------:R-:W-:-:S04]  /*10e0*/  IADD3 R20, P1, P2, R2, UR6, R17 ;  /* 0x0000000602147c10 */ /* 0x000fc8000fa3e011 */
[----:B------:R-:W-:-:S05]  /*10f0*/  IADD3.X R21, PT, PT, R3, UR15, R4, P1, P2 ;  /* 0x0000000f03157c10 */ /* 0x000fca0008fe4404 */
[----:B------:R-:W5:Y:S01]  /*1100*/  LDG.E.U8 R9, desc[UR8][R20.64] ;  /* 0x0000000814097981 */ /* 0x000f62000c1e1100 */
        /* <DEDUP_REMOVED lines=9> */
[----:B0-----:R-:W-:-:S04]  /*11a0*/  IADD3 R10, P1, P2, R2, UR12, R17 ;  /* 0x0000000c020a7c10 */ /* 0x001fc8000fa3e011 */
[----:B------:R-:W-:-:S05]  /*11b0*/  IADD3.X R11, PT, PT, R3, UR15, R4, P1, P2 ;  /* 0x0000000f030b7c10 */ /* 0x000fca0008fe4404 */
[----:B------:R-:W5:Y:S01]  /*11c0*/  LDG.E.U8 R10, desc[UR8][R10.64] ;  /* 0x000000080a0a7981 */ /* 0x000f62000c1e1100 */
[----:B------:R-:W-:Y:S02]  /*11d0*/  USHF.R.S32.HI UR15, URZ, 0x1f, UR13 ;  /* 0x0000001fff0f7899 */ /* 0x000fe4000801140d */
[----:B-1----:R-:W-:-:S04]  /*11e0*/  IADD3 R12, P1, P2, R2, UR13, R17 ;  /* 0x0000000d020c7c10 */ /* 0x002fc8000fa3e011 */
[----:B------:R-:W-:-:S06]  /*11f0*/  IADD3.X R13, PT, PT, R3, UR15, R4, P1, P2 ;  /* 0x0000000f030d7c10 */ /* 0x000fcc0008fe4404 */
[----:B------:R-:W5:Y:S01]  /*1200*/  LDG.E.U8 R13, desc[UR8][R12.64] ;  /* 0x000000080c0d7981 */ /* 0x000f62000c1e1100 */
[----:B------:R-:W-:Y:S01]  /*1210*/  VIADD R16, R16, 0x8 ;  /* 0x0000000810107836 */ /* 0x000fe20000000000 */
[----:B------:R-:W-:Y:S02]  /*1220*/  ULEA UR4, UR7, UR4, 0x3 ;  /* 0x0000000407047291 */ /* 0x000fe4000f8e18ff */
[----:B------:R-:W-:Y:S02]  /*1230*/  ULEA UR14, UR7, UR14, 0x3 ;  /* 0x0000000e070e7291 */ /* 0x000fe4000f8e18ff */
[----:B------:R-:W-:Y:S01]  /*1240*/  ISETP.NE.AND P2, PT, R16, RZ, PT ;  /* 0x000000ff1000720c */ /* 0x000fe20003f45270 */
[----:B------:R-:W-:Y:S02]  /*1250*/  ULEA UR5, UR7, UR5, 0x3 ;  /* 0x0000000507057291 */ /* 0x000fe4000f8e18ff */
[----:B------:R-:W-:Y:S02]  /*1260*/  ULEA UR6, UR7, UR6, 0x3 ;  /* 0x0000000607067291 */ /* 0x000fe4000f8e18ff */
[----:B------:R-:W-:-:S02]  /*1270*/  ULEA UR10, UR7, UR10, 0x3 ;  /* 0x0000000a070a7291 */ /* 0x000fc4000f8e18ff */
[----:B------:R-:W-:Y:S02]  /*1280*/  ULEA UR11, UR7, UR11, 0x3 ;  /* 0x0000000b070b7291 */ /* 0x000fe4000f8e18ff */
[----:B------:R-:W-:Y:S02]  /*1290*/  ULEA UR12, UR7, UR12, 0x3 ;  /* 0x0000000c070c7291 */ /* 0x000fe4000f8e18ff */
[----:B------:R-:W-:Y:S01]  /*12a0*/  ULEA UR13, UR7, UR13, 0x3 ;  /* 0x0000000d070d7291 */ /* 0x000fe2000f8e18ff */
[----:B--2---:R-:W-:-:S04]  /*12b0*/  IMAD.IADD R15, R15, 0x1, R0 ;  /* 0x000000010f0f7824 */ /* 0x004fc800078e0200 */
[----:B------:R-:W-:-:S05]  /*12c0*/  IMAD.HI.U32 R0, R15, -0x7ff87f8f, RZ ;  /* 0x800780710f007827 */ /* 0x000fca00078e00ff */
[----:B------:R-:W-:-:S05]  /*12d0*/  SHF.R.U32.HI R0, RZ, 0xf, R0 ;  /* 0x0000000fff007819 */ /* 0x000fca0000011600 */
[----:B------:R-:W-:-:S04]  /*12e0*/  IMAD R0, R0, -0xfff1, R15 ;  /* 0xffff000f00007824 */ /* 0x000fc800078e020f */
        /* <DEDUP_REMOVED lines=20> */
[----:B------:R-:W-:Y:S01]  /*1430*/  @P1 VIADD R0, R0, 0xffff000f ;  /* 0xffff000f00001836 */ /* 0x000fe20000000000 */
[----:B------:R-:W-:Y:S06]  /*1440*/  @P2 BRA `(.L_x_24) ;  /* 0xfffffff800f02947 */ /* 0x000fec000383ffff */
.L_x_23:
[----:B------:R-:W-:Y:S05]  /*1450*/  @!P0 BRA `(.L_x_22) ;  /* 0x0000000400348947 */ /* 0x000fea0003800000 */
[----:B------:R-:W-:Y:S02]  /*1460*/  ISETP.GE.U32.AND P1, PT, R24, 0x4, PT ;  /* 0x000000041800780c */ /* 0x000fe40003f26070 */
[----:B------:R-:W-:-:S04]  /*1470*/  LOP3.LUT R13, R5, 0x3, RZ, 0xc0, !PT ;  /* 0x00000003050d7812 */ /* 0x000fc800078ec0ff */
[----:B------:R-:W-:-:S07]  /*1480*/  ISETP.NE.AND P0, PT, R13, RZ, PT ;  /* 0x000000ff0d00720c */ /* 0x000fce0003f05270 */
[----:B------:R-:W-:Y:S06]  /*1490*/  @!P1 BRA `(.L_x_25) ;  /* 0x0000000000889947 */ /* 0x000fec0003800000 */
[----:B------:R-:W0:Y:S01]  /*14a0*/  LDCU.64 UR4, c[0x0][0x380] ;  /* 0x00007000ff0477ac */ /* 0x000e220008000a00 */
[----:B------:R-:W-:-:S05]  /*14b0*/  IMAD R8, R6, UR7, RZ ;  /* 0x0000000706087c24 */ /* 0x000fca000f8e02ff */
[----:B------:R-:W-:Y:S02]  /*14c0*/  SHF.R.S32.HI R3, RZ, 0x1f, R8 ;  /* 0x0000001fff037819 */ /* 0x000fe40000011408 */
[----:B0-----:R-:W-:-:S04]  /*14d0*/  IADD3 R2, P1, P2, R8, UR4, R17 ;  /* 0x0000000408027c10 */ /* 0x001fc8000fa3e011 */
[----:B------:R-:W-:-:S05]  /*14e0*/  IADD3.X R3, PT, PT, R3, UR5, R4, P1, P2 ;  /* 0x0000000503037c10 */ /* 0x000fca0008fe4404 */
[----:B------:R0:W2:Y:S01]  /*14f0*/  LDG.E.U8 R7, desc[UR8][R2.64] ;  /* 0x0000000802077981 */ /* 0x0000a2000c1e1100 */
[----:B------:R-:W-:-:S05]  /*1500*/  VIADD R10, R8, UR7 ;  /* 0x00000007080a7c36 */ /* 0x000fca0008000000 */
[----:B------:R-:W-:Y:S02]  /*1510*/  SHF.R.S32.HI R9, RZ, 0x1f, R10 ;  /* 0x0000001fff097819 */ /* 0x000fe4000001140a */
[----:B------:R-:W-:-:S04]  /*1520*/  IADD3 R8, P1, P2, R10, UR4, R17 ;  /* 0x000000040a087c10 */ /* 0x000fc8000fa3e011 */
[----:B------:R-:W-:-:S06]  /*1530*/  IADD3.X R9, PT, PT, R9, UR5, R4, P1, P2 ;  /* 0x0000000509097c10 */ /* 0x000fcc0008fe4404 */
[----:B------:R-:W3:Y:S01]  /*1540*/  LDG.E.U8 R9, desc[UR8][R8.64] ;  /* 0x0000000808097981 */ /* 0x000ee2000c1e1100 */
[----:B------:R-:W-:-:S05]  /*1550*/  VIADD R12, R10, UR7 ;  /* 0x000000070a0c7c36 */ /* 0x000fca0008000000 */
[----:B------:R-:W-:Y:S02]  /*1560*/  SHF.R.S32.HI R11, RZ, 0x1f, R12 ;  /* 0x0000001fff0b7819 */ /* 0x000fe4000001140c */
[----:B------:R-:W-:-:S04]  /*1570*/  IADD3 R10, P1, P2, R12, UR4, R17 ;  /* 0x000000040c0a7c10 */ /* 0x000fc8000fa3e011 */
[----:B------:R-:W-:-:S06]  /*1580*/  IADD3.X R11, PT, PT, R11, UR5, R4, P1, P2 ;  /* 0x000000050b0b7c10 */ /* 0x000fcc0008fe4404 */
[----:B------:R-:W4:Y:S01]  /*1590*/  LDG.E.U8 R11, desc[UR8][R10.64] ;  /* 0x000000080a0b7981 */ /* 0x000f22000c1e1100 */
[----:B0-----:R-:W-:-:S05]  /*15a0*/  VIADD R2, R12, UR7 ;  /* 0x000000070c027c36 */ /* 0x001fca0008000000 */
[----:B------:R-:W-:Y:S02]  /*15b0*/  SHF.R.S32.HI R3, RZ, 0x1f, R2 ;  /* 0x0000001fff037819 */ /* 0x000fe40000011402 */
        /* <DEDUP_REMOVED lines=16> */
.L_x_25:
[----:B------:R-:W-:Y:S05]  /*16c0*/  @!P0 BRA `(.L_x_22) ;  /* 0x0000000000988947 */ /* 0x000fea0003800000 */
[----:B------:R-:W-:-:S13]  /*16d0*/  ISETP.NE.AND P0, PT, R13, 0x1, PT ;  /* 0x000000010d00780c */ /* 0x000fda0003f05270 */
[----:B------:R-:W0:Y:S01]  /*16e0*/  @P0 LDC.64 R2, c[0x0][0x380] ;  /* 0x0000e000ff020b82 */ /* 0x000e220000000a00 */
[----:B------:R-:W-:-:S05]  /*16f0*/  @P0 IMAD R7, R6, UR7, RZ ;  /* 0x0000000706070c24 */ /* 0x000fca000f8e02ff */
[----:B------:R-:W-:Y:S02]  /*1700*/  @P0 SHF.R.S32.HI R9, RZ, 0x1f, R7 ;  /* 0x0000001fff090819 */ /* 0x000fe40000011407 */
[----:B------:R-:W-:Y:S02]  /*1710*/  LOP3.LUT R5, R5, 0x1, RZ, 0xc0, !PT ;  /* 0x0000000105057812 */ /* 0x000fe400078ec0ff */
[----:B0-----:R-:W-:-:S04]  /*1720*/  @P0 IADD3 R8, P1, P2, R7, R2, R17 ;  /* 0x0000000207080210 */ /* 0x001fc80007a3e011 */
[----:B------:R-:W-:-:S06]  /*1730*/  @P0 IADD3.X R9, PT, PT, R9, R3, R4, P1, P2 ;  /* 0x0000000309090210 */ /* 0x000fcc0000fe4404 */
[----:B------:R-:W2:Y:S01]  /*1740*/  @P0 LDG.E.U8 R9, desc[UR8][R8.64] ;  /* 0x0000000808090981 */ /* 0x000ea2000c1e1100 */
[----:B------:R-:W-:Y:S01]  /*1750*/  ISETP.NE.U32.AND P1, PT, R5, 0x1, PT ;  /* 0x000000010500780c */ /* 0x000fe20003f25070 */
[----:B------:R-:W-:-:S05]  /*1760*/  @P0 VIADD R7, R7, UR7 ;  /* 0x0000000707070c36 */ /* 0x000fca0008000000 */
[----:B------:R-:W-:Y:S02]  /*1770*/  @P0 IADD3 R10, P2, P3, R7, R2, R17 ;  /* 0x00000002070a0210 */ /* 0x000fe40007b5e011 */
[----:B------:R-:W-:-:S04]  /*1780*/  @P0 SHF.R.S32.HI R7, RZ, 0x1f, R7 ;  /* 0x0000001fff070819 */ /* 0x000fc80000011407 */
[----:B------:R-:W-:Y:S01]  /*1790*/  @P0 IADD3.X R11, PT, PT, R7, R3, R4, P2, P3 ;  /* 0x00000003070b0210 */ /* 0x000fe200017e6404 */
[----:B------:R-:W0:Y:S04]  /*17a0*/  @!P1 LDC.64 R12, c[0x0][0x380] ;  /* 0x0000e000ff0c9b82 */ /* 0x000e280000000a00 */
[----:B------:R-:W3:Y:S01]  /*17b0*/  @P0 LDG.E.U8 R10, desc[UR8][R10.64] ;  /* 0x000000080a0a0981 */ /* 0x000ee2000c1e1100 */
[----:B------:R-:W-:-:S04]  /*17c0*/  @P0 VIADD R6, R6, 0x2 ;  /* 0x0000000206060836 */ /* 0x000fc80000000000 */
[----:B------:R-:W-:-:S05]  /*17d0*/  @!P1 IMAD R6, R6, UR7, RZ ;  /* 0x0000000706069c24 */ /* 0x000fca000f8e02ff */
        /* <DEDUP_REMOVED lines=21> */
.L_x_22:
[----:B------:R-:W0:Y:S02]  /*1930*/  LDCU.64 UR4, c[0x0][0x388] ;  /* 0x00007100ff0477ac */ /* 0x000e240008000a00 */
[----:B0-----:R-:W-:-:S04]  /*1940*/  LEA R2, P0, R17, UR4, 0x2 ;  /* 0x0000000411027c11 */ /* 0x001fc8000f8010ff */
[----:B------:R-:W-:-:S05]  /*1950*/  LEA.HI.X R3, R17, UR5, R4, 0x2, P0 ;  /* 0x0000000511037c11 */ /* 0x000fca00080f1404 */
[----:B------:R-:W-:Y:S01]  /*1960*/  STG.E desc[UR8][R2.64], R0 ;  /* 0x0000000002007986 */ /* 0x000fe2000c101908 */
[----:B------:R-:W-:Y:S05]  /*1970*/  EXIT ;  /* 0x000000000000794d */ /* 0x000fea0003800000 */
.L_x_26:
        /* <DEDUP_REMOVED lines=16> */
.L_x_28:


//--------------------- .nv.shared.reserved.0     --------------------------
	.section	.nv.shared.reserved.0,"aw",@nobits
	.weak		__nv_reservedSMEM_offset_0_alias
	.size		__nv_reservedSMEM_offset_0_alias, 0, 64
	.other		__nv_reservedSMEM_offset_0_alias,@"STO_CUDA_RESERVED_SHARED STV_DEFAULT"
__nv_reservedSMEM_offset_0_alias:
	.zero		0
	.zero		64


//--------------------- .nv.constant0._Z18reconstruct_greedyPhPjiii --------------------------
	.section	.nv.constant0._Z18reconstruct_greedyPhPjiii,"a",@progbits
	.sectionflags	@""
	.align	4
.nv.constant0._Z18reconstruct_greedyPhPjiii:
	.zero		924


//--------------------- .nv.constant0._Z21compute_column_hashesPhPjiii --------------------------
	.section	.nv.constant0._Z21compute_column_hashesPhPjiii,"a",@progbits
	.sectionflags	@""
	.align	4
.nv.constant0._Z21compute_column_hashesPhPjiii:
	.zero		924


//--------------------- SYMBOLS --------------------------

	.type		.nv.reservedSmem.offset0,@object
	.size		.nv.reservedSmem.offset0,0x4
